//
// Generated by NVIDIA NVVM Compiler
//
// Compiler Build ID: CL-36424714
// Cuda compilation tools, release 13.0, V13.0.88
// Based on NVVM 20.0.0
//

.version 9.0
.target sm_100
.address_size 64

	// .globl	forward_kernel

.visible .entry forward_kernel(
	.param .u64 .ptr .align 1 forward_kernel_param_0,
	.param .u64 .ptr .align 1 forward_kernel_param_1,
	.param .u64 .ptr .align 1 forward_kernel_param_2,
	.param .u64 .ptr .align 1 forward_kernel_param_3,
	.param .u64 .ptr .align 1 forward_kernel_param_4,
	.param .u64 .ptr .align 1 forward_kernel_param_5,
	.param .u64 .ptr .align 1 forward_kernel_param_6,
	.param .u64 .ptr .align 1 forward_kernel_param_7,
	.param .u32 forward_kernel_param_8,
	.param .u32 forward_kernel_param_9,
	.param .u32 forward_kernel_param_10
)
{
	.reg .pred 	%p<27>;
	.reg .b32 	%r<41>;
	.reg .b32 	%f<87>;
	.reg .b64 	%rd<49>;

	ld.param.u64 	%rd27, [forward_kernel_param_0];
	ld.param.u64 	%rd28, [forward_kernel_param_1];
	ld.param.u64 	%rd29, [forward_kernel_param_2];
	ld.param.u64 	%rd30, [forward_kernel_param_3];
	ld.param.u64 	%rd23, [forward_kernel_param_4];
	ld.param.u64 	%rd25, [forward_kernel_param_6];
	ld.param.u64 	%rd26, [forward_kernel_param_7];
	ld.param.u32 	%r24, [forward_kernel_param_8];
	ld.param.u32 	%r25, [forward_kernel_param_9];
	ld.param.u32 	%r26, [forward_kernel_param_10];
	cvta.to.global.u64 	%rd1, %rd30;
	cvta.to.global.u64 	%rd2, %rd29;
	cvta.to.global.u64 	%rd3, %rd27;
	cvta.to.global.u64 	%rd4, %rd28;
	mov.u32 	%r27, %ctaid.x;
	mov.u32 	%r28, %ntid.x;
	mul.lo.s32 	%r1, %r27, %r28;
	mov.u32 	%r2, %tid.x;
	add.s32 	%r3, %r1, %r2;
	mul.lo.s32 	%r4, %r26, %r24;
	setp.ge.s32 	%p1, %r3, %r4;
	@%p1 bra 	$L__BB0_29;
	cvta.to.global.u64 	%rd31, %rd25;
	cvta.to.global.u64 	%rd32, %rd23;
	cvta.to.global.u64 	%rd33, %rd26;
	ld.global.f32 	%f37, [%rd4];
	mul.f32 	%f86, %f37, 0f3F000000;
	mul.wide.s32 	%rd34, %r3, 4;
	add.s64 	%rd5, %rd31, %rd34;
	mov.b32 	%r29, 0;
	st.global.u32 	[%rd5], %r29;
	add.s64 	%rd6, %rd32, %rd34;
	st.global.u32 	[%rd6], %r29;
	add.s64 	%rd7, %rd33, %rd34;
	st.global.f32 	[%rd7], %f86;
	setp.lt.s32 	%p2, %r25, 1;
	@%p2 bra 	$L__BB0_28;
	and.b32  	%r5, %r25, 3;
	setp.lt.u32 	%p3, %r25, 4;
	mov.f32 	%f81, 0f00000000;
	mov.b32 	%r37, 0;
	@%p3 bra 	$L__BB0_21;
	and.b32  	%r37, %r25, 2147483644;
	neg.s32 	%r36, %r37;
	mov.f32 	%f81, 0f00000000;
	mul.wide.s32 	%rd13, %r4, 4;
	mov.u32 	%r34, %r3;
	mov.u32 	%r35, %r4;
$L__BB0_4:
	mul.wide.s32 	%rd35, %r34, 4;
	add.s64 	%rd8, %rd3, %rd35;
	ld.global.f32 	%f41, [%rd8];
	add.f32 	%f4, %f86, %f41;
	mul.wide.s32 	%rd9, %r35, 4;
	add.s64 	%rd10, %rd7, %rd9;
	st.global.f32 	[%rd10], %f4;
	ld.global.f32 	%f5, [%rd4];
	setp.ltu.f32 	%p4, %f4, %f5;
	@%p4 bra 	$L__BB0_6;
	ld.global.f32 	%f43, [%rd2];
	setp.lt.f32 	%p5, %f81, %f43;
	mov.f32 	%f76, 0f3F800000;
	@%p5 bra 	$L__BB0_8;
$L__BB0_6:
	setp.geu.f32 	%p6, %f4, 0f00000000;
	mov.f32 	%f76, 0f00000000;
	@%p6 bra 	$L__BB0_8;
	ld.global.f32 	%f45, [%rd1];
	setp.gt.f32 	%p7, %f81, %f45;
	selp.f32 	%f76, 0fBF800000, 0f00000000, %p7;
$L__BB0_8:
	mul.f32 	%f46, %f76, %f5;
	sub.f32 	%f47, %f4, %f46;
	add.f32 	%f8, %f81, %f76;
	add.s64 	%rd11, %rd6, %rd9;
	st.global.f32 	[%rd11], %f76;
	add.s64 	%rd12, %rd5, %rd9;
	st.global.f32 	[%rd12], %f8;
	add.s64 	%rd14, %rd8, %rd13;
	ld.global.f32 	%f48, [%rd14];
	add.f32 	%f9, %f47, %f48;
	add.s64 	%rd15, %rd10, %rd13;
	st.global.f32 	[%rd15], %f9;
	ld.global.f32 	%f10, [%rd4];
	setp.ltu.f32 	%p8, %f9, %f10;
	@%p8 bra 	$L__BB0_10;
	ld.global.f32 	%f50, [%rd2];
	setp.lt.f32 	%p9, %f8, %f50;
	mov.f32 	%f77, 0f3F800000;
	@%p9 bra 	$L__BB0_12;
$L__BB0_10:
	setp.geu.f32 	%p10, %f9, 0f00000000;
	mov.f32 	%f77, 0f00000000;
	@%p10 bra 	$L__BB0_12;
	ld.global.f32 	%f52, [%rd1];
	setp.gt.f32 	%p11, %f8, %f52;
	selp.f32 	%f77, 0fBF800000, 0f00000000, %p11;
$L__BB0_12:
	mul.f32 	%f53, %f77, %f10;
	sub.f32 	%f54, %f9, %f53;
	add.f32 	%f13, %f8, %f77;
	add.s64 	%rd16, %rd11, %rd13;
	st.global.f32 	[%rd16], %f77;
	add.s64 	%rd17, %rd12, %rd13;
	st.global.f32 	[%rd17], %f13;
	add.s64 	%rd18, %rd14, %rd13;
	ld.global.f32 	%f55, [%rd18];
	add.f32 	%f14, %f54, %f55;
	add.s64 	%rd19, %rd15, %rd13;
	st.global.f32 	[%rd19], %f14;
	ld.global.f32 	%f15, [%rd4];
	setp.ltu.f32 	%p12, %f14, %f15;
	@%p12 bra 	$L__BB0_14;
	ld.global.f32 	%f57, [%rd2];
	setp.lt.f32 	%p13, %f13, %f57;
	mov.f32 	%f78, 0f3F800000;
	@%p13 bra 	$L__BB0_16;
$L__BB0_14:
	setp.geu.f32 	%p14, %f14, 0f00000000;
	mov.f32 	%f78, 0f00000000;
	@%p14 bra 	$L__BB0_16;
	ld.global.f32 	%f59, [%rd1];
	setp.gt.f32 	%p15, %f13, %f59;
	selp.f32 	%f78, 0fBF800000, 0f00000000, %p15;
$L__BB0_16:
	mul.f32 	%f60, %f78, %f15;
	sub.f32 	%f61, %f14, %f60;
	add.f32 	%f18, %f13, %f78;
	add.s64 	%rd20, %rd16, %rd13;
	st.global.f32 	[%rd20], %f78;
	add.s64 	%rd21, %rd17, %rd13;
	st.global.f32 	[%rd21], %f18;
	add.s64 	%rd36, %rd18, %rd13;
	ld.global.f32 	%f62, [%rd36];
	add.f32 	%f19, %f61, %f62;
	add.s64 	%rd37, %rd19, %rd13;
	st.global.f32 	[%rd37], %f19;
	ld.global.f32 	%f20, [%rd4];
	setp.ltu.f32 	%p16, %f19, %f20;
	@%p16 bra 	$L__BB0_18;
	ld.global.f32 	%f64, [%rd2];
	setp.lt.f32 	%p17, %f18, %f64;
	mov.f32 	%f79, 0f3F800000;
	@%p17 bra 	$L__BB0_20;
$L__BB0_18:
	setp.geu.f32 	%p18, %f19, 0f00000000;
	mov.f32 	%f79, 0f00000000;
	@%p18 bra 	$L__BB0_20;
	ld.global.f32 	%f66, [%rd1];
	setp.gt.f32 	%p19, %f18, %f66;
	selp.f32 	%f79, 0fBF800000, 0f00000000, %p19;
$L__BB0_20:
	mul.f32 	%f67, %f79, %f20;
	sub.f32 	%f86, %f19, %f67;
	add.f32 	%f81, %f18, %f79;
	add.s64 	%rd38, %rd20, %rd13;
	st.global.f32 	[%rd38], %f79;
	add.s64 	%rd39, %rd21, %rd13;
	st.global.f32 	[%rd39], %f81;
	add.s32 	%r36, %r36, 4;
	shl.b32 	%r31, %r4, 2;
	add.s32 	%r35, %r35, %r31;
	add.s32 	%r34, %r34, %r31;
	setp.ne.s32 	%p20, %r36, 0;
	@%p20 bra 	$L__BB0_4;
$L__BB0_21:
	setp.eq.s32 	%p21, %r5, 0;
	@%p21 bra 	$L__BB0_28;
	mad.lo.s32 	%r40, %r4, %r37, %r4;
	mul.lo.s32 	%r32, %r37, %r26;
	mad.lo.s32 	%r33, %r32, %r24, %r2;
	add.s32 	%r39, %r33, %r1;
	neg.s32 	%r38, %r5;
$L__BB0_23:
	.pragma "nounroll";
	mul.wide.s32 	%rd40, %r39, 4;
	add.s64 	%rd41, %rd3, %rd40;
	ld.global.f32 	%f68, [%rd41];
	add.f32 	%f30, %f86, %f68;
	mul.wide.s32 	%rd22, %r40, 4;
	add.s64 	%rd42, %rd7, %rd22;
	st.global.f32 	[%rd42], %f30;
	ld.global.f32 	%f31, [%rd4];
	setp.ltu.f32 	%p22, %f30, %f31;
	@%p22 bra 	$L__BB0_25;
	ld.global.f32 	%f70, [%rd2];
	setp.lt.f32 	%p23, %f81, %f70;
	mov.f32 	%f85, 0f3F800000;
	@%p23 bra 	$L__BB0_27;
$L__BB0_25:
	setp.geu.f32 	%p24, %f30, 0f00000000;
	mov.f32 	%f85, 0f00000000;
	@%p24 bra 	$L__BB0_27;
	ld.global.f32 	%f72, [%rd1];
	setp.gt.f32 	%p25, %f81, %f72;
	selp.f32 	%f85, 0fBF800000, 0f00000000, %p25;
$L__BB0_27:
	mul.f32 	%f73, %f85, %f31;
	sub.f32 	%f86, %f30, %f73;
	add.f32 	%f81, %f81, %f85;
	add.s64 	%rd43, %rd6, %rd22;
	st.global.f32 	[%rd43], %f85;
	add.s64 	%rd44, %rd5, %rd22;
	st.global.f32 	[%rd44], %f81;
	add.s32 	%r40, %r40, %r4;
	add.s32 	%r39, %r39, %r4;
	add.s32 	%r38, %r38, 1;
	setp.ne.s32 	%p26, %r38, 0;
	@%p26 bra 	$L__BB0_23;
$L__BB0_28:
	ld.param.u64 	%rd48, [forward_kernel_param_5];
	cvta.to.global.u64 	%rd45, %rd48;
	mul.wide.s32 	%rd46, %r3, 4;
	add.s64 	%rd47, %rd45, %rd46;
	st.global.f32 	[%rd47], %f86;
$L__BB0_29:
	ret;

}
	// .globl	backward_kernel
.visible .entry backward_kernel(
	.param .u64 .ptr .align 1 backward_kernel_param_0,
	.param .u64 .ptr .align 1 backward_kernel_param_1,
	.param .u64 .ptr .align 1 backward_kernel_param_2,
	.param .u64 .ptr .align 1 backward_kernel_param_3,
	.param .u64 .ptr .align 1 backward_kernel_param_4,
	.param .u64 .ptr .align 1 backward_kernel_param_5,
	.param .u64 .ptr .align 1 backward_kernel_param_6,
	.param .u64 .ptr .align 1 backward_kernel_param_7,
	.param .u64 .ptr .align 1 backward_kernel_param_8,
	.param .u64 .ptr .align 1 backward_kernel_param_9,
	.param .u32 backward_kernel_param_10,
	.param .u32 backward_kernel_param_11,
	.param .u32 backward_kernel_param_12
)
{
	.reg .pred 	%p<9>;
	.reg .b32 	%r<33>;
	.reg .b32 	%f<92>;
	.reg .b64 	%rd<28>;

	ld.param.u32 	%r12, [backward_kernel_param_10];
	ld.param.u32 	%r32, [backward_kernel_param_11];
	ld.param.u32 	%r14, [backward_kernel_param_12];
	mov.u32 	%r15, %ctaid.x;
	mov.u32 	%r16, %ntid.x;
	mul.lo.s32 	%r1, %r15, %r16;
	mov.u32 	%r2, %tid.x;
	add.s32 	%r17, %r1, %r2;
	mul.lo.s32 	%r3, %r14, %r12;
	setp.ge.s32 	%p1, %r17, %r3;
	setp.lt.s32 	%p2, %r32, 1;
	or.pred  	%p3, %p1, %p2;
	@%p3 bra 	$L__BB1_3;
	ld.param.u64 	%rd27, [backward_kernel_param_9];
	ld.param.u64 	%rd26, [backward_kernel_param_8];
	ld.param.u64 	%rd25, [backward_kernel_param_7];
	ld.param.u64 	%rd24, [backward_kernel_param_6];
	ld.param.u64 	%rd23, [backward_kernel_param_5];
	ld.param.u64 	%rd21, [backward_kernel_param_0];
	add.s32 	%r18, %r32, -1;
	mad.lo.s32 	%r19, %r3, %r18, %r2;
	add.s32 	%r31, %r19, %r1;
	mul.lo.s32 	%r20, %r14, %r32;
	mad.lo.s32 	%r21, %r20, %r12, %r2;
	add.s32 	%r30, %r21, %r1;
	cvta.to.global.u64 	%rd1, %rd23;
	cvta.to.global.u64 	%rd2, %rd21;
	cvta.to.global.u64 	%rd3, %rd24;
	cvta.to.global.u64 	%rd4, %rd25;
	cvta.to.global.u64 	%rd5, %rd26;
	cvta.to.global.u64 	%rd6, %rd27;
	mov.f32 	%f90, 0f00000000;
	mov.f32 	%f91, %f90;
$L__BB1_2:
	ld.param.u64 	%rd22, [backward_kernel_param_4];
	add.s32 	%r9, %r32, -1;
	mul.wide.s32 	%rd14, %r30, 4;
	add.s64 	%rd15, %rd1, %rd14;
	ld.global.f32 	%f6, [%rd15];
	cvta.to.global.u64 	%rd16, %rd22;
	mul.wide.s32 	%rd17, %r31, 4;
	add.s64 	%rd18, %rd16, %rd17;
	ld.global.f32 	%f7, [%rd18];
	add.s64 	%rd19, %rd2, %rd17;
	ld.global.f32 	%f8, [%rd19];
	ld.global.f32 	%f9, [%rd3];
	sub.f32 	%f10, %f6, %f9;
	mul.f32 	%f11, %f10, 0fC0800000;
	fma.rn.f32 	%f12, %f11, 0f3BBB989D, 0f3F000000;
	cvt.sat.f32.f32 	%f13, %f12;
	mov.f32 	%f14, 0f4B400001;
	mov.f32 	%f15, 0f437C0000;
	fma.rm.f32 	%f16, %f13, %f15, %f14;
	add.f32 	%f17, %f16, 0fCB40007F;
	neg.f32 	%f18, %f17;
	fma.rn.f32 	%f19, %f11, 0f3FB8AA3B, %f18;
	fma.rn.f32 	%f20, %f11, 0f32A57060, %f19;
	mov.b32 	%r22, %f16;
	shl.b32 	%r23, %r22, 23;
	mov.b32 	%f21, %r23;
	ex2.approx.ftz.f32 	%f22, %f20;
	fma.rn.f32 	%f23, %f22, %f21, 0f3F800000;
	rcp.rn.f32 	%f24, %f23;
	mul.f32 	%f25, %f24, 0f40800000;
	mov.f32 	%f26, 0f3F800000;
	sub.f32 	%f27, %f26, %f24;
	mul.f32 	%f28, %f25, %f27;
	ld.global.f32 	%f29, [%rd4];
	setp.gt.f32 	%p4, %f29, %f7;
	selp.f32 	%f30, 0f3F800000, 0f00000000, %p4;
	mul.f32 	%f31, %f30, %f28;
	mul.f32 	%f32, %f6, 0f40800000;
	fma.rn.f32 	%f33, %f32, 0f3BBB989D, 0f3F000000;
	cvt.sat.f32.f32 	%f34, %f33;
	fma.rm.f32 	%f35, %f34, %f15, %f14;
	add.f32 	%f36, %f35, 0fCB40007F;
	neg.f32 	%f37, %f36;
	fma.rn.f32 	%f38, %f32, 0f3FB8AA3B, %f37;
	fma.rn.f32 	%f39, %f32, 0f32A57060, %f38;
	mov.b32 	%r24, %f35;
	shl.b32 	%r25, %r24, 23;
	mov.b32 	%f40, %r25;
	ex2.approx.ftz.f32 	%f41, %f39;
	fma.rn.f32 	%f42, %f41, %f40, 0f3F800000;
	rcp.rn.f32 	%f43, %f42;
	mul.f32 	%f44, %f43, 0f40800000;
	sub.f32 	%f45, %f26, %f43;
	mul.f32 	%f46, %f44, %f45;
	ld.global.f32 	%f47, [%rd5];
	setp.gt.f32 	%p5, %f7, %f47;
	selp.f32 	%f48, 0f3F800000, 0f00000000, %p5;
	fma.rn.f32 	%f49, %f48, %f46, %f31;
	setp.ge.f32 	%p6, %f10, 0f00000000;
	selp.f32 	%f50, 0f3F800000, 0f00000000, %p6;
	sub.f32 	%f51, %f29, %f7;
	mul.f32 	%f52, %f51, 0fC0800000;
	fma.rn.f32 	%f53, %f52, 0f3BBB989D, 0f3F000000;
	cvt.sat.f32.f32 	%f54, %f53;
	fma.rm.f32 	%f55, %f54, %f15, %f14;
	add.f32 	%f56, %f55, 0fCB40007F;
	neg.f32 	%f57, %f56;
	fma.rn.f32 	%f58, %f52, 0f3FB8AA3B, %f57;
	fma.rn.f32 	%f59, %f52, 0f32A57060, %f58;
	mov.b32 	%r26, %f55;
	shl.b32 	%r27, %r26, 23;
	mov.b32 	%f60, %r27;
	ex2.approx.ftz.f32 	%f61, %f59;
	fma.rn.f32 	%f62, %f61, %f60, 0f3F800000;
	rcp.rn.f32 	%f63, %f62;
	mul.f32 	%f64, %f63, 0f40800000;
	sub.f32 	%f65, %f26, %f63;
	mul.f32 	%f66, %f64, %f65;
	setp.lt.f32 	%p7, %f6, 0f00000000;
	selp.f32 	%f67, 0f3F800000, 0f00000000, %p7;
	sub.f32 	%f68, %f7, %f47;
	mul.f32 	%f69, %f68, 0fC0800000;
	fma.rn.f32 	%f70, %f69, 0f3BBB989D, 0f3F000000;
	cvt.sat.f32.f32 	%f71, %f70;
	fma.rm.f32 	%f72, %f71, %f15, %f14;
	add.f32 	%f73, %f72, 0fCB40007F;
	neg.f32 	%f74, %f73;
	fma.rn.f32 	%f75, %f69, 0f3FB8AA3B, %f74;
	fma.rn.f32 	%f76, %f69, 0f32A57060, %f75;
	mov.b32 	%r28, %f72;
	shl.b32 	%r29, %r28, 23;
	mov.b32 	%f77, %r29;
	ex2.approx.ftz.f32 	%f78, %f76;
	fma.rn.f32 	%f79, %f78, %f77, 0f3F800000;
	rcp.rn.f32 	%f80, %f79;
	mul.f32 	%f81, %f80, 0f40800000;
	sub.f32 	%f82, %f26, %f80;
	mul.f32 	%f83, %f81, %f82;
	mul.f32 	%f84, %f67, %f83;
	fma.rn.f32 	%f85, %f50, %f66, %f84;
	mul.f32 	%f86, %f91, %f9;
	sub.f32 	%f87, %f8, %f86;
	add.f32 	%f88, %f90, %f87;
	fma.rn.f32 	%f91, %f88, %f49, %f91;
	mul.f32 	%f89, %f88, %f85;
	sub.f32 	%f90, %f90, %f89;
	add.s64 	%rd20, %rd6, %rd17;
	st.global.f32 	[%rd20], %f91;
	sub.s32 	%r31, %r31, %r3;
	sub.s32 	%r30, %r30, %r3;
	setp.gt.u32 	%p8, %r32, 1;
	mov.u32 	%r32, %r9;
	@%p8 bra 	$L__BB1_2;
$L__BB1_3:
	ret;

}


// ===== COMPILED SASS (sm_100) =====

	.target	sm_100

	.elftype	@"ET_EXEC"


//--------------------- .note.nv.tkinfo           --------------------------
	.section	.note.nv.tkinfo,"",@"SHT_NOTE"
	.sectionflags	@"SHF_NOTE_NV_TKINFO"
	.tkinfo
        /*0018*/ 	.word	0x00000002
        /*0030*/ 	.string	""
        /*0030*/ 	.string	"ptxas"
        /*0030*/ 	.string	"Cuda compilation tools, release 13.0, V13.0.88"
        /*0030*/ 	.string	"Build cuda_13.0.r13.0/compiler.36424714_0"
        /*0030*/ 	.string	"-arch sm_100 -m 64 "



//--------------------- .note.nv.cuinfo           --------------------------
	.section	.note.nv.cuinfo,"",@"SHT_NOTE"
	.sectionflags	@"SHF_NOTE_NV_CUINFO"
        /*0018*/ 	.short	0x0002
        /*001a*/ 	.short	0x0064
        /*001c*/ 	.short	0x0082
	.zero		2


//--------------------- .nv.info                  --------------------------
	.section	.nv.info,"",@"SHT_CUDA_INFO"
	.align	4


	//----- nvinfo : EIATTR_REGCOUNT
	.align		4
        /*0000*/ 	.byte	0x04, 0x2f
        /*0002*/ 	.short	(.L_1 - .L_0)
	.align		4
.L_0:
        /*0004*/ 	.word	index@(forward_kernel)
        /*0008*/ 	.word	0x00000024


	//----- nvinfo : EIATTR_FRAME_SIZE
	.align		4
.L_1:
        /*000c*/ 	.byte	0x04, 0x11
        /*000e*/ 	.short	(.L_3 - .L_2)
	.align		4
.L_2:
        /*0010*/ 	.word	index@(forward_kernel)
        /*0014*/ 	.word	0x00000000


	//----- nvinfo : EIATTR_REGCOUNT
	.align		4
.L_3:
        /*0018*/ 	.byte	0x04, 0x2f
        /*001a*/ 	.short	(.L_5 - .L_4)
	.align		4
.L_4:
        /*001c*/ 	.word	index@(backward_kernel)
        /*0020*/ 	.word	0x00000020


	//----- nvinfo : EIATTR_FRAME_SIZE
	.align		4
.L_5:
        /*0024*/ 	.byte	0x04, 0x11
        /*0026*/ 	.short	(.L_7 - .L_6)
	.align		4
.L_6:
        /*0028*/ 	.word	index@($__internal_0_$__cuda_sm20_rcp_rn_f32_slowpath)
        /*002c*/ 	.word	0x00000000


	//----- nvinfo : EIATTR_FRAME_SIZE
	.align		4
.L_7:
        /*0030*/ 	.byte	0x04, 0x11
        /*0032*/ 	.short	(.L_9 - .L_8)
	.align		4
.L_8:
        /*0034*/ 	.word	index@(backward_kernel)
        /*0038*/ 	.word	0x00000000


	//----- nvinfo : EIATTR_MIN_STACK_SIZE
	.align		4
.L_9:
        /*003c*/ 	.byte	0x04, 0x12
        /*003e*/ 	.short	(.L_11 - .L_10)
	.align		4
.L_10:
        /*0040*/ 	.word	index@(backward_kernel)
        /*0044*/ 	.word	0x00000000


	//----- nvinfo : EIATTR_MIN_STACK_SIZE
	.align		4
.L_11:
        /*0048*/ 	.byte	0x04, 0x12
        /*004a*/ 	.short	(.L_13 - .L_12)
	.align		4
.L_12:
        /*004c*/ 	.word	index@(forward_kernel)
        /*0050*/ 	.word	0x00000000
.L_13:


//--------------------- .nv.compat                --------------------------
	.section	.nv.compat,"",@"SHT_CUDA_COMPAT_INFO"
	.align	4
        /*0000*/ 	.byte	0x02, 0x09, 0x00, 0x00, 0x02, 0x02, 0x01, 0x00, 0x02, 0x05, 0x05, 0x00, 0x03, 0x07, 0x01, 0x01
        /*0010*/ 	.byte	0x02, 0x03, 0x00, 0x00, 0x02, 0x06, 0x01, 0x00, 0x04, 0x0b, 0x08, 0x00, 0x09, 0x00, 0x00, 0x00
        /*0020*/ 	.byte	0x00, 0x00, 0x00, 0x00


//--------------------- .nv.info.backward_kernel  --------------------------
	.section	.nv.info.backward_kernel,"",@"SHT_CUDA_INFO"
	.sectionflags	@""
	.align	4


	//----- nvinfo : EIATTR_CUDA_API_VERSION
	.align		4
        /*0000*/ 	.byte	0x04, 0x37
        /*0002*/ 	.short	(.L_15 - .L_14)
.L_14:
        /*0004*/ 	.word	0x00000082


	//----- nvinfo : EIATTR_KPARAM_INFO
	.align		4
.L_15:
        /*0008*/ 	.byte	0x04, 0x17
        /*000a*/ 	.short	(.L_17 - .L_16)
.L_16:
        /*000c*/ 	.word	0x00000000
        /*0010*/ 	.short	0x000c
        /*0012*/ 	.short	0x0058
        /*0014*/ 	.byte	0x00, 0xf0, 0x11, 0x00


	//----- nvinfo : EIATTR_KPARAM_INFO
	.align		4
.L_17:
        /*0018*/ 	.byte	0x04, 0x17
        /*001a*/ 	.short	(.L_19 - .L_18)
.L_18:
        /*001c*/ 	.word	0x00000000
        /*0020*/ 	.short	0x000b
        /*0022*/ 	.short	0x0054
        /*0024*/ 	.byte	0x00, 0xf0, 0x11, 0x00


	//----- nvinfo : EIATTR_KPARAM_INFO
	.align		4
.L_19:
        /*0028*/ 	.byte	0x04, 0x17
        /*002a*/ 	.short	(.L_21 - .L_20)
.L_20:
        /*002c*/ 	.word	0x00000000
        /*0030*/ 	.short	0x000a
        /*0032*/ 	.short	0x0050
        /*0034*/ 	.byte	0x00, 0xf0, 0x11, 0x00


	//----- nvinfo : EIATTR_KPARAM_INFO
	.align		4
.L_21:
        /*0038*/ 	.byte	0x04, 0x17
        /*003a*/ 	.short	(.L_23 - .L_22)
.L_22:
        /*003c*/ 	.word	0x00000000
        /*0040*/ 	.short	0x0009
        /*0042*/ 	.short	0x0048
        /*0044*/ 	.byte	0x00, 0xf5, 0x21, 0x00


	//----- nvinfo : EIATTR_KPARAM_INFO
	.align		4
.L_23:
        /*0048*/ 	.byte	0x04, 0x17
        /*004a*/ 	.short	(.L_25 - .L_24)
.L_24:
        /*004c*/ 	.word	0x00000000
        /*0050*/ 	.short	0x0008
        /*0052*/ 	.short	0x0040
        /*0054*/ 	.byte	0x00, 0xf5, 0x21, 0x00


	//----- nvinfo : EIATTR_KPARAM_INFO
	.align		4
.L_25:
        /*0058*/ 	.byte	0x04, 0x17
        /*005a*/ 	.short	(.L_27 - .L_26)
.L_26:
        /*005c*/ 	.word	0x00000000
        /*0060*/ 	.short	0x0007
        /*0062*/ 	.short	0x0038
        /*0064*/ 	.byte	0x00, 0xf5, 0x21, 0x00


	//----- nvinfo : EIATTR_KPARAM_INFO
	.align		4
.L_27:
        /*0068*/ 	.byte	0x04, 0x17
        /*006a*/ 	.short	(.L_29 - .L_28)
.L_28:
        /*006c*/ 	.word	0x00000000
        /*0070*/ 	.short	0x0006
        /*0072*/ 	.short	0x0030
        /*0074*/ 	.byte	0x00, 0xf5, 0x21, 0x00


	//----- nvinfo : EIATTR_KPARAM_INFO
	.align		4
.L_29:
        /*0078*/ 	.byte	0x04, 0x17
        /*007a*/ 	.short	(.L_31 - .L_30)
.L_30:
        /*007c*/ 	.word	0x00000000
        /*0080*/ 	.short	0x0005
        /*0082*/ 	.short	0x0028
        /*0084*/ 	.byte	0x00, 0xf5, 0x21, 0x00


	//----- nvinfo : EIATTR_KPARAM_INFO
	.align		4
.L_31:
        /*0088*/ 	.byte	0x04, 0x17
        /*008a*/ 	.short	(.L_33 - .L_32)
.L_32:
        /*008c*/ 	.word	0x00000000
        /*0090*/ 	.short	0x0004
        /*0092*/ 	.short	0x0020
        /*0094*/ 	.byte	0x00, 0xf5, 0x21, 0x00


	//----- nvinfo : EIATTR_KPARAM_INFO
	.align		4
.L_33:
        /*0098*/ 	.byte	0x04, 0x17
        /*009a*/ 	.short	(.L_35 - .L_34)
.L_34:
        /*009c*/ 	.word	0x00000000
        /*00a0*/ 	.short	0x0003
        /*00a2*/ 	.short	0x0018
        /*00a4*/ 	.byte	0x00, 0xf5, 0x21, 0x00


	//----- nvinfo : EIATTR_KPARAM_INFO
	.align		4
.L_35:
        /*00a8*/ 	.byte	0x04, 0x17
        /*00aa*/ 	.short	(.L_37 - .L_36)
.L_36:
        /*00ac*/ 	.word	0x00000000
        /*00b0*/ 	.short	0x0002
        /*00b2*/ 	.short	0x0010
        /*00b4*/ 	.byte	0x00, 0xf5, 0x21, 0x00


	//----- nvinfo : EIATTR_KPARAM_INFO
	.align		4
.L_37:
        /*00b8*/ 	.byte	0x04, 0x17
        /*00ba*/ 	.short	(.L_39 - .L_38)
.L_38:
        /*00bc*/ 	.word	0x00000000
        /*00c0*/ 	.short	0x0001
        /*00c2*/ 	.short	0x0008
        /*00c4*/ 	.byte	0x00, 0xf5, 0x21, 0x00


	//----- nvinfo : EIATTR_KPARAM_INFO
	.align		4
.L_39:
        /*00c8*/ 	.byte	0x04, 0x17
        /*00ca*/ 	.short	(.L_41 - .L_40)
.L_40:
        /*00cc*/ 	.word	0x00000000
        /*00d0*/ 	.short	0x0000
        /*00d2*/ 	.short	0x0000
        /*00d4*/ 	.byte	0x00, 0xf5, 0x21, 0x00


	//----- nvinfo : EIATTR_SPARSE_MMA_MASK
	.align		4
.L_41:
        /*00d8*/ 	.byte	0x03, 0x50
        /*00da*/ 	.short	0x0000


	//----- nvinfo : EIATTR_MAXREG_COUNT
	.align		4
        /*00dc*/ 	.byte	0x03, 0x1b
        /*00de*/ 	.short	0x00ff


	//----- nvinfo : EIATTR_MERCURY_ISA_VERSION
	.align		4
        /*00e0*/ 	.byte	0x03, 0x5f
        /*00e2*/ 	.short	0x0101


	//----- nvinfo : EIATTR_VRC_CTA_INIT_COUNT
	.align		4
        /*00e4*/ 	.byte	0x02, 0x4a
	.zero		1
	.zero		1


	//----- nvinfo : EIATTR_EXIT_INSTR_OFFSETS
	.align		4
        /*00e8*/ 	.byte	0x04, 0x1c
        /*00ea*/ 	.short	(.L_43 - .L_42)


	//   ....[0]....
.L_42:
        /*00ec*/ 	.word	0x000000c0


	//   ....[1]....
        /*00f0*/ 	.word	0x00000ac0


	//----- nvinfo : EIATTR_CRS_STACK_SIZE
	.align		4
.L_43:
        /*00f4*/ 	.byte	0x04, 0x1e
        /*00f6*/ 	.short	(.L_45 - .L_44)
.L_44:
        /*00f8*/ 	.word	0x00000000


	//----- nvinfo : EIATTR_CBANK_PARAM_SIZE
	.align		4
.L_45:
        /*00fc*/ 	.byte	0x03, 0x19
        /*00fe*/ 	.short	0x005c


	//----- nvinfo : EIATTR_PARAM_CBANK
	.align		4
        /*0100*/ 	.byte	0x04, 0x0a
        /*0102*/ 	.short	(.L_47 - .L_46)
	.align		4
.L_46:
        /*0104*/ 	.word	index@(.nv.constant0.backward_kernel)
        /*0108*/ 	.short	0x0380
        /*010a*/ 	.short	0x005c


	//----- nvinfo : EIATTR_SW_WAR
	.align		4
.L_47:
        /*010c*/ 	.byte	0x04, 0x36
        /*010e*/ 	.short	(.L_49 - .L_48)
.L_48:
        /*0110*/ 	.word	0x00000008
.L_49:


//--------------------- .nv.info.forward_kernel   --------------------------
	.section	.nv.info.forward_kernel,"",@"SHT_CUDA_INFO"
	.sectionflags	@""
	.align	4


	//----- nvinfo : EIATTR_CUDA_API_VERSION
	.align		4
        /*0000*/ 	.byte	0x04, 0x37
        /*0002*/ 	.short	(.L_51 - .L_50)
.L_50:
        /*0004*/ 	.word	0x00000082


	//----- nvinfo : EIATTR_KPARAM_INFO
	.align		4
.L_51:
        /*0008*/ 	.byte	0x04, 0x17
        /*000a*/ 	.short	(.L_53 - .L_52)
.L_52:
        /*000c*/ 	.word	0x00000000
        /*0010*/ 	.short	0x000a
        /*0012*/ 	.short	0x0048
        /*0014*/ 	.byte	0x00, 0xf0, 0x11, 0x00


	//----- nvinfo : EIATTR_KPARAM_INFO
	.align		4
.L_53:
        /*0018*/ 	.byte	0x04, 0x17
        /*001a*/ 	.short	(.L_55 - .L_54)
.L_54:
        /*001c*/ 	.word	0x00000000
        /*0020*/ 	.short	0x0009
        /*0022*/ 	.short	0x0044
        /*0024*/ 	.byte	0x00, 0xf0, 0x11, 0x00


	//----- nvinfo : EIATTR_KPARAM_INFO
	.align		4
.L_55:
        /*0028*/ 	.byte	0x04, 0x17
        /*002a*/ 	.short	(.L_57 - .L_56)
.L_56:
        /*002c*/ 	.word	0x00000000
        /*0030*/ 	.short	0x0008
        /*0032*/ 	.short	0x0040
        /*0034*/ 	.byte	0x00, 0xf0, 0x11, 0x00


	//----- nvinfo : EIATTR_KPARAM_INFO
	.align		4
.L_57:
        /*0038*/ 	.byte	0x04, 0x17
        /*003a*/ 	.short	(.L_59 - .L_58)
.L_58:
        /*003c*/ 	.word	0x00000000
        /*0040*/ 	.short	0x0007
        /*0042*/ 	.short	0x0038
        /*0044*/ 	.byte	0x00, 0xf5, 0x21, 0x00


	//----- nvinfo : EIATTR_KPARAM_INFO
	.align		4
.L_59:
        /*0048*/ 	.byte	0x04, 0x17
        /*004a*/ 	.short	(.L_61 - .L_60)
.L_60:
        /*004c*/ 	.word	0x00000000
        /*0050*/ 	.short	0x0006
        /*0052*/ 	.short	0x0030
        /*0054*/ 	.byte	0x00, 0xf5, 0x21, 0x00


	//----- nvinfo : EIATTR_KPARAM_INFO
	.align		4
.L_61:
        /*0058*/ 	.byte	0x04, 0x17
        /*005a*/ 	.short	(.L_63 - .L_62)
.L_62:
        /*005c*/ 	.word	0x00000000
        /*0060*/ 	.short	0x0005
        /*0062*/ 	.short	0x0028
        /*0064*/ 	.byte	0x00, 0xf5, 0x21, 0x00


	//----- nvinfo : EIATTR_KPARAM_INFO
	.align		4
.L_63:
        /*0068*/ 	.byte	0x04, 0x17
        /*006a*/ 	.short	(.L_65 - .L_64)
.L_64:
        /*006c*/ 	.word	0x00000000
        /*0070*/ 	.short	0x0004
        /*0072*/ 	.short	0x0020
        /*0074*/ 	.byte	0x00, 0xf5, 0x21, 0x00


	//----- nvinfo : EIATTR_KPARAM_INFO
	.align		4
.L_65:
        /*0078*/ 	.byte	0x04, 0x17
        /*007a*/ 	.short	(.L_67 - .L_66)
.L_66:
        /*007c*/ 	.word	0x00000000
        /*0080*/ 	.short	0x0003
        /*0082*/ 	.short	0x0018
        /*0084*/ 	.byte	0x00, 0xf5, 0x21, 0x00


	//----- nvinfo : EIATTR_KPARAM_INFO
	.align		4
.L_67:
        /*0088*/ 	.byte	0x04, 0x17
        /*008a*/ 	.short	(.L_69 - .L_68)
.L_68:
        /*008c*/ 	.word	0x00000000
        /*0090*/ 	.short	0x0002
        /*0092*/ 	.short	0x0010
        /*0094*/ 	.byte	0x00, 0xf5, 0x21, 0x00


	//----- nvinfo : EIATTR_KPARAM_INFO
	.align		4
.L_69:
        /*0098*/ 	.byte	0x04, 0x17
        /*009a*/ 	.short	(.L_71 - .L_70)
.L_70:
        /*009c*/ 	.word	0x00000000
        /*00a0*/ 	.short	0x0001
        /*00a2*/ 	.short	0x0008
        /*00a4*/ 	.byte	0x00, 0xf5, 0x21, 0x00


	//----- nvinfo : EIATTR_KPARAM_INFO
	.align		4
.L_71:
        /*00a8*/ 	.byte	0x04, 0x17
        /*00aa*/ 	.short	(.L_73 - .L_72)
.L_72:
        /*00ac*/ 	.word	0x00000000
        /*00b0*/ 	.short	0x0000
        /*00b2*/ 	.short	0x0000
        /*00b4*/ 	.byte	0x00, 0xf5, 0x21, 0x00


	//----- nvinfo : EIATTR_SPARSE_MMA_MASK
	.align		4
.L_73:
        /*00b8*/ 	.byte	0x03, 0x50
        /*00ba*/ 	.short	0x0000


	//----- nvinfo : EIATTR_MAXREG_COUNT
	.align		4
        /*00bc*/ 	.byte	0x03, 0x1b
        /*00be*/ 	.short	0x00ff


	//----- nvinfo : EIATTR_MERCURY_ISA_VERSION
	.align		4
        /*00c0*/ 	.byte	0x03, 0x5f
        /*00c2*/ 	.short	0x0101


	//----- nvinfo : EIATTR_VRC_CTA_INIT_COUNT
	.align		4
        /*00c4*/ 	.byte	0x02, 0x4a
	.zero		1
	.zero		1


	//----- nvinfo : EIATTR_EXIT_INSTR_OFFSETS
	.align		4
        /*00c8*/ 	.byte	0x04, 0x1c
        /*00ca*/ 	.short	(.L_75 - .L_74)


	//   ....[0]....
.L_74:
        /*00cc*/ 	.word	0x000000a0


	//   ....[1]....
        /*00d0*/ 	.word	0x00000e70


	//----- nvinfo : EIATTR_CRS_STACK_SIZE
	.align		4
.L_75:
        /*00d4*/ 	.byte	0x04, 0x1e
        /*00d6*/ 	.short	(.L_77 - .L_76)
.L_76:
        /*00d8*/ 	.word	0x00000000


	//----- nvinfo : EIATTR_CBANK_PARAM_SIZE
	.align		4
.L_77:
        /*00dc*/ 	.byte	0x03, 0x19
        /*00de*/ 	.short	0x004c


	//----- nvinfo : EIATTR_PARAM_CBANK
	.align		4
        /*00e0*/ 	.byte	0x04, 0x0a
        /*00e2*/ 	.short	(.L_79 - .L_78)
	.align		4
.L_78:
        /*00e4*/ 	.word	index@(.nv.constant0.forward_kernel)
        /*00e8*/ 	.short	0x0380
        /*00ea*/ 	.short	0x004c


	//----- nvinfo : EIATTR_SW_WAR
	.align		4
.L_79:
        /*00ec*/ 	.byte	0x04, 0x36
        /*00ee*/ 	.short	(.L_81 - .L_80)
.L_80:
        /*00f0*/ 	.word	0x00000008
.L_81:


//--------------------- .nv.callgraph             --------------------------
	.section	.nv.callgraph,"",@"SHT_CUDA_CALLGRAPH"
	.align	4
	.sectionentsize	8
	.align		4
        /*0000*/ 	.word	0x00000000
	.align		4
        /*0004*/ 	.word	0xffffffff
	.align		4
        /*0008*/ 	.word	0x00000000
	.align		4
        /*000c*/ 	.word	0xfffffffe
	.align		4
        /*0010*/ 	.word	0x00000000
	.align		4
        /*0014*/ 	.word	0xfffffffd
	.align		4
        /*0018*/ 	.word	0x00000000
	.align		4
        /*001c*/ 	.word	0xfffffffc


//--------------------- .text.backward_kernel     --------------------------
	.section	.text.backward_kernel,"ax",@progbits
	.align	128
        .global         backward_kernel
        .type           backward_kernel,@function
        .size           backward_kernel,(.L_x_43 - backward_kernel)
        .other          backward_kernel,@"STO_CUDA_ENTRY STV_DEFAULT"
backward_kernel:
.text.backward_kernel:
[----:B------:R-:W-:Y:S01]  /*0000*/  LDC R1, c[0x0][0x37c] ;  /* 0x0000df00ff017b82 */ /* 0x000fe20000000800 */
[----:B------:R-:W0:Y:S07]  /*0010*/  S2R R0, SR_TID.X ;  /* 0x0000000000007919 */ /* 0x000e2e0000002100 */
[----:B------:R-:W1:Y:S01]  /*0020*/  S2UR UR4, SR_CTAID.X ;  /* 0x00000000000479c3 */ /* 0x000e620000002500 */
[----:B------:R-:W1:Y:S01]  /*0030*/  LDCU UR5, c[0x0][0x360] ;  /* 0x00006c00ff0577ac */ /* 0x000e620008000800 */
[----:B------:R-:W2:Y:S06]  /*0040*/  LDCU UR8, c[0x0][0x3d8] ;  /* 0x00007b00ff0877ac */ /* 0x000eac0008000800 */
[----:B------:R-:W2:Y:S01]  /*0050*/  LDC.64 R4, c[0x0][0x3d0] ;  /* 0x0000f400ff047b82 */ /* 0x000ea20000000a00 */
[----:B-1----:R-:W-:Y:S01]  /*0060*/  UIMAD UR4, UR4, UR5, URZ ;  /* 0x00000005040472a4 */ /* 0x002fe2000f8e02ff */
[----:B------:R-:W1:Y:S05]  /*0070*/  LDCU UR5, c[0x0][0x3d4] ;  /* 0x00007a80ff0577ac */ /* 0x000e6a0008000800 */
[----:B0-----:R-:W-:Y:S01]  /*0080*/  IADD3 R3, PT, PT, R0, UR4, RZ ;  /* 0x0000000400037c10 */ /* 0x001fe2000fffe0ff */
[----:B--2---:R-:W-:Y:S01]  /*0090*/  IMAD R20, R4, UR8, RZ ;  /* 0x0000000804147c24 */ /* 0x004fe2000f8e02ff */
[----:B------:R-:W-:-:S04]  /*00a0*/  ISETP.GE.AND P0, PT, R5, 0x1, PT ;  /* 0x000000010500780c */ /* 0x000fc80003f06270 */
[----:B------:R-:W-:-:S13]  /*00b0*/  ISETP.GE.OR P0, PT, R3, R20, !P0 ;  /* 0x000000140300720c */ /* 0x000fda0004706670 */
[----:B-1----:R-:W-:Y:S05]  /*00c0*/  @P0 EXIT ;  /* 0x000000000000094d */ /* 0x002fea0003800000 */
[----:B------:R-:W0:Y:S01]  /*00d0*/  LDC.64 R18, c[0x0][0x380] ;  /* 0x0000e000ff127b82 */ /* 0x000e220000000a00 */
[C---:B------:R-:W-:Y:S01]  /*00e0*/  IADD3 R3, PT, PT, R5.reuse, -0x1, RZ ;  /* 0xffffffff05037810 */ /* 0x040fe20007ffe0ff */
[----:B------:R-:W-:Y:S01]  /*00f0*/  IMAD R5, R5, UR8, RZ ;  /* 0x0000000805057c24 */ /* 0x000fe2000f8e02ff */
[----:B------:R-:W-:Y:S01]  /*0100*/  CS2R R10, SRZ ;  /* 0x00000000000a7805 */ /* 0x000fe2000001ff00 */
[----:B------:R-:W1:Y:S02]  /*0110*/  LDCU.64 UR6, c[0x0][0x358] ;  /* 0x00006b00ff0677ac */ /* 0x000e640008000a00 */
[--C-:B------:R-:W-:Y:S02]  /*0120*/  IMAD R3, R20, R3, R0.reuse ;  /* 0x0000000314037224 */ /* 0x100fe400078e0200 */
[----:B------:R-:W2:Y:S01]  /*0130*/  LDC.64 R16, c[0x0][0x3c8] ;  /* 0x0000f200ff107b82 */ /* 0x000ea20000000a00 */
[----:B------:R-:W-:Y:S02]  /*0140*/  IMAD R5, R5, R4, R0 ;  /* 0x0000000405057224 */ /* 0x000fe400078e0200 */
[----:B------:R-:W-:-:S03]  /*0150*/  IADD3 R9, PT, PT, R3, UR4, RZ ;  /* 0x0000000403097c10 */ /* 0x000fc6000fffe0ff */
[----:B------:R-:W-:Y:S02]  /*0160*/  IADD3 R8, PT, PT, R5, UR4, RZ ;  /* 0x0000000405087c10 */ /* 0x000fe4000fffe0ff */
[----:B------:R-:W3:Y:S08]  /*0170*/  LDC.64 R14, c[0x0][0x3a0] ;  /* 0x0000e800ff0e7b82 */ /* 0x000ef00000000a00 */
[----:B-1----:R-:W4:Y:S02]  /*0180*/  LDC.64 R12, c[0x0][0x3a8] ;  /* 0x0000ea00ff0c7b82 */ /* 0x002f240000000a00 */
.L_x_12:
[----:B------:R-:W1:Y:S01]  /*0190*/  LDC.64 R28, c[0x0][0x3b0] ;  /* 0x0000ec00ff1c7b82 */ /* 0x000e620000000a00 */
[----:B----4-:R-:W-:-:S05]  /*01a0*/  IMAD.WIDE R2, R8, 0x4, R12 ;  /* 0x0000000408027825 */ /* 0x010fca00078e020c */
[----:B------:R-:W4:Y:S04]  /*01b0*/  LDG.E R6, desc[UR6][R2.64] ;  /* 0x0000000602067981 */ /* 0x000f28000c1e1900 */
[----:B-1----:R-:W4:Y:S01]  /*01c0*/  LDG.E R7, desc[UR6][R28.64] ;  /* 0x000000061c077981 */ /* 0x002f22000c1e1900 */
[----:B---3--:R-:W-:-:S04]  /*01d0*/  IMAD.WIDE R22, R9, 0x4, R14 ;  /* 0x0000000409167825 */ /* 0x008fc800078e020e */
[----:B0-----:R-:W-:Y:S01]  /*01e0*/  IMAD.WIDE R26, R9, 0x4, R18 ;  /* 0x00000004091a7825 */ /* 0x001fe200078e0212 */
[----:B------:R0:W5:Y:S04]  /*01f0*/  LDG.E R5, desc[UR6][R22.64] ;  /* 0x0000000616057981 */ /* 0x000168000c1e1900 */
[----:B------:R0:W5:Y:S01]  /*0200*/  LDG.E R4, desc[UR6][R26.64] ;  /* 0x000000061a047981 */ /* 0x000162000c1e1900 */
[----:B------:R-:W-:Y:S01]  /*0210*/  HFMA2 R21, -RZ, RZ, 0.96630859375, -0.0022525787353515625 ;  /* 0x3bbb989dff157431 */ /* 0x000fe200000001ff */
[----:B------:R-:W-:Y:S01]  /*0220*/  MOV R24, 0x437c0000 ;  /* 0x437c000000187802 */ /* 0x000fe20000000f00 */
[----:B------:R-:W-:Y:S01]  /*0230*/  UIADD3 UR4, UPT, UPT, UR5, -0x1, URZ ;  /* 0xffffffff05047890 */ /* 0x000fe2000fffe0ff */
[----:B------:R-:W-:Y:S01]  /*0240*/  BSSY.RECONVERGENT B0, `(.L_x_0) ;  /* 0x0000017000007945 */ /* 0x000fe20003800200 */
[----:B----4-:R-:W-:-:S04]  /*0250*/  FADD R25, R6, -R7 ;  /* 0x8000000706197221 */ /* 0x010fc80000000000 */
[----:B------:R-:W-:-:S04]  /*0260*/  FMUL R0, R25, -4 ;  /* 0xc080000019007820 */ /* 0x000fc80000400000 */
[----:B------:R-:W-:-:S04]  /*0270*/  FFMA.SAT R21, R0, R21, 0.5 ;  /* 0x3f00000000157423 */ /* 0x000fc80000002015 */
[----:B------:R-:W-:-:S04]  /*0280*/  FFMA.RM R21, R21, R24, 12582913 ;  /* 0x4b40000115157423 */ /* 0x000fc80000004018 */
[C---:B------:R-:W-:Y:S01]  /*0290*/  FADD R3, R21.reuse, -12583039 ;  /* 0xcb40007f15037421 */ /* 0x040fe20000000000 */
[----:B------:R-:W-:-:S03]  /*02a0*/  SHF.L.U32 R21, R21, 0x17, RZ ;  /* 0x0000001715157819 */ /* 0x000fc600000006ff */
[----:B------:R-:W-:-:S04]  /*02b0*/  FFMA R3, R0, 1.4426950216293334961, -R3 ;  /* 0x3fb8aa3b00037823 */ /* 0x000fc80000000803 */
[----:B------:R-:W-:-:S04]  /*02c0*/  FFMA R3, R0, 1.925963033500011079e-08, R3 ;  /* 0x32a5706000037823 */ /* 0x000fc80000000003 */
[----:B------:R-:W1:Y:S02]  /*02d0*/  MUFU.EX2 R0, R3 ;  /* 0x0000000300007308 */ /* 0x000e640000000800 */
[----:B-1----:R-:W-:-:S05]  /*02e0*/  FFMA R21, R21, R0, 1 ;  /* 0x3f80000015157423 */ /* 0x002fca0000000000 */
[----:B------:R-:W-:-:S04]  /*02f0*/  IADD3 R0, PT, PT, R21, 0x1800000, RZ ;  /* 0x0180000015007810 */ /* 0x000fc80007ffe0ff */
[----:B------:R-:W-:-:S04]  /*0300*/  LOP3.LUT R0, R0, 0x7f800000, RZ, 0xc0, !PT ;  /* 0x7f80000000007812 */ /* 0x000fc800078ec0ff */
[----:B------:R-:W-:-:S13]  /*0310*/  ISETP.GT.U32.AND P0, PT, R0, 0x1ffffff, PT ;  /* 0x01ffffff0000780c */ /* 0x000fda0003f04070 */
[----:B0-----:R-:W-:Y:S05]  /*0320*/  @P0 BRA `(.L_x_1) ;  /* 0x0000000000100947 */ /* 0x001fea0003800000 */
[----:B------:R-:W-:Y:S02]  /*0330*/  MOV R0, R21 ;  /* 0x0000001500007202 */ /* 0x000fe40000000f00 */
[----:B------:R-:W-:-:S07]  /*0340*/  MOV R22, 0x360 ;  /* 0x0000036000167802 */ /* 0x000fce0000000f00 */
[----:B--2--5:R-:W-:Y:S05]  /*0350*/  CALL.REL.NOINC `($__internal_0_$__cuda_sm20_rcp_rn_f32_slowpath) ;  /* 0x0000000400dc7944 */ /* 0x024fea0003c00000 */
[----:B------:R-:W-:Y:S05]  /*0360*/  BRA `(.L_x_2) ;  /* 0x0000000000107947 */ /* 0x000fea0003800000 */
.L_x_1:
[----:B------:R-:W0:Y:S02]  /*0370*/  MUFU.RCP R0, R21 ;  /* 0x0000001500007308 */ /* 0x000e240000001000 */
[----:B0-----:R-:W-:-:S04]  /*0380*/  FFMA R2, R21, R0, -1 ;  /* 0xbf80000015027423 */ /* 0x001fc80000000000 */
[----:B------:R-:W-:-:S04]  /*0390*/  FADD.FTZ R3, -R2, -RZ ;  /* 0x800000ff02037221 */ /* 0x000fc80000010100 */
[----:B------:R-:W-:-:S07]  /*03a0*/  FFMA R0, R0, R3, R0 ;  /* 0x0000000300007223 */ /* 0x000fce0000000000 */
.L_x_2:
[----:B------:R-:W-:Y:S05]  /*03b0*/  BSYNC.RECONVERGENT B0 ;  /* 0x0000000000007941 */ /* 0x000fea0003800200 */
.L_x_0:
[----:B------:R-:W0:Y:S02]  /*03c0*/  LDC.64 R28, c[0x0][0x3b8] ;  /* 0x0000ee00ff1c7b82 */ /* 0x000e240000000a00 */
[----:B0-----:R-:W3:Y:S01]  /*03d0*/  LDG.E R28, desc[UR6][R28.64] ;  /* 0x000000061c1c7981 */ /* 0x001ee2000c1e1900 */
[----:B------:R-:W-:Y:S02]  /*03e0*/  HFMA2 R3, -RZ, RZ, 0.96630859375, -0.0022525787353515625 ;  /* 0x3bbb989dff037431 */ /* 0x000fe400000001ff */
[----:B------:R-:W-:Y:S01]  /*03f0*/  FMUL R2, R6, 4 ;  /* 0x4080000006027820 */ /* 0x000fe20000400000 */
[----:B------:R-:W-:Y:S01]  /*0400*/  MOV R22, 0x437c0000 ;  /* 0x437c000000167802 */ /* 0x000fe20000000f00 */
[----:B------:R-:W-:Y:S02]  /*0410*/  BSSY.RECONVERGENT B0, `(.L_x_3) ;  /* 0x000001a000007945 */ /* 0x000fe40003800200 */
[----:B------:R-:W-:-:S04]  /*0420*/  FFMA.SAT R3, R2, R3, 0.5 ;  /* 0x3f00000002037423 */ /* 0x000fc80000002003 */
[----:B------:R-:W-:-:S04]  /*0430*/  FFMA.RM R3, R3, R22, 12582913 ;  /* 0x4b40000103037423 */ /* 0x000fc80000004016 */
[C---:B------:R-:W-:Y:S01]  /*0440*/  FADD R21, R3.reuse, -12583039 ;  /* 0xcb40007f03157421 */ /* 0x040fe20000000000 */
[----:B------:R-:W-:-:S03]  /*0450*/  SHF.L.U32 R3, R3, 0x17, RZ ;  /* 0x0000001703037819 */ /* 0x000fc600000006ff */
[----:B------:R-:W-:-:S04]  /*0460*/  FFMA R21, R2, 1.4426950216293334961, -R21 ;  /* 0x3fb8aa3b02157823 */ /* 0x000fc80000000815 */
[----:B------:R-:W-:-:S04]  /*0470*/  FFMA R21, R2, 1.925963033500011079e-08, R21 ;  /* 0x32a5706002157823 */ /* 0x000fc80000000015 */
[----:B------:R-:W0:Y:S02]  /*0480*/  MUFU.EX2 R2, R21 ;  /* 0x0000001500027308 */ /* 0x000e240000000800 */
[----:B0-----:R-:W-:Y:S01]  /*0490*/  FFMA R23, R3, R2, 1 ;  /* 0x3f80000003177423 */ /* 0x001fe20000000002 */
[----:B------:R-:W-:-:S04]  /*04a0*/  FADD R3, -R0, 1 ;  /* 0x3f80000000037421 */ /* 0x000fc80000000100 */
[----:B------:R-:W-:-:S04]  /*04b0*/  IADD3 R2, PT, PT, R23, 0x1800000, RZ ;  /* 0x0180000017027810 */ /* 0x000fc80007ffe0ff */
[----:B------:R-:W-:Y:S01]  /*04c0*/  LOP3.LUT R22, R2, 0x7f800000, RZ, 0xc0, !PT ;  /* 0x7f80000002167812 */ /* 0x000fe200078ec0ff */
[----:B------:R-:W-:-:S03]  /*04d0*/  FMUL R2, R0, 4 ;  /* 0x4080000000027820 */ /* 0x000fc60000400000 */
[----:B------:R-:W-:Y:S01]  /*04e0*/  ISETP.GT.U32.AND P0, PT, R22, 0x1ffffff, PT ;  /* 0x01ffffff1600780c */ /* 0x000fe20003f04070 */
[----:B------:R-:W-:Y:S01]  /*04f0*/  FMUL R3, R2, R3 ;  /* 0x0000000302037220 */ /* 0x000fe20000400000 */
[----:B---3-5:R-:W-:-:S05]  /*0500*/  FSET.BF.GT.AND R0, R28, R5, PT ;  /* 0x000000051c00720a */ /* 0x028fca0003804000 */
[----:B------:R-:W-:-:S06]  /*0510*/  FMUL R3, R3, R0 ;  /* 0x0000000003037220 */ /* 0x000fcc0000400000 */
[----:B------:R-:W-:Y:S05]  /*0520*/  @P0 BRA `(.L_x_4) ;  /* 0x0000000000100947 */ /* 0x000fea0003800000 */
[----:B------:R-:W-:Y:S02]  /*0530*/  MOV R0, R23 ;  /* 0x0000001700007202 */ /* 0x000fe40000000f00 */
[----:B------:R-:W-:-:S07]  /*0540*/  MOV R22, 0x560 ;  /* 0x0000056000167802 */ /* 0x000fce0000000f00 */
[----:B--2---:R-:W-:Y:S05]  /*0550*/  CALL.REL.NOINC `($__internal_0_$__cuda_sm20_rcp_rn_f32_slowpath) ;  /* 0x00000004005c7944 */ /* 0x004fea0003c00000 */
[----:B------:R-:W-:Y:S05]  /*0560*/  BRA `(.L_x_5) ;  /* 0x0000000000107947 */ /* 0x000fea0003800000 */
.L_x_4:
[----:B------:R-:W0:Y:S02]  /*0570*/  MUFU.RCP R0, R23 ;  /* 0x0000001700007308 */ /* 0x000e240000001000 */
[----:B0-----:R-:W-:-:S04]  /*0580*/  FFMA R2, R23, R0, -1 ;  /* 0xbf80000017027423 */ /* 0x001fc80000000000 */
[----:B------:R-:W-:-:S04]  /*0590*/  FADD.FTZ R21, -R2, -RZ ;  /* 0x800000ff02157221 */ /* 0x000fc80000010100 */
[----:B------:R-:W-:-:S07]  /*05a0*/  FFMA R0, R0, R21, R0 ;  /* 0x0000001500007223 */ /* 0x000fce0000000000 */
.L_x_5:
[----:B------:R-:W-:Y:S05]  /*05b0*/  BSYNC.RECONVERGENT B0 ;  /* 0x0000000000007941 */ /* 0x000fea0003800200 */
.L_x_3:
[----:B------:R-:W0:Y:S02]  /*05c0*/  LDC.64 R22, c[0x0][0x3c0] ;  /* 0x0000f000ff167b82 */ /* 0x000e240000000a00 */
[----:B0-----:R0:W3:Y:S01]  /*05d0*/  LDG.E R2, desc[UR6][R22.64] ;  /* 0x0000000616027981 */ /* 0x0010e2000c1e1900 */
[----:B------:R-:W-:Y:S02]  /*05e0*/  HFMA2 R21, -RZ, RZ, 0.96630859375, -0.0022525787353515625 ;  /* 0x3bbb989dff157431 */ /* 0x000fe400000001ff */
[----:B------:R-:W-:Y:S01]  /*05f0*/  FADD R28, -R5, R28 ;  /* 0x0000001c051c7221 */ /* 0x000fe20000000100 */
[----:B------:R-:W-:Y:S01]  /*0600*/  MOV R24, 0x437c0000 ;  /* 0x437c000000187802 */ /* 0x000fe20000000f00 */
[----:B------:R-:W-:Y:S01]  /*0610*/  BSSY.RECONVERGENT B0, `(.L_x_6) ;  /* 0x000001c000007945 */ /* 0x000fe20003800200 */
[----:B------:R-:W-:Y:S01]  /*0620*/  FSET.BF.GE.AND R25, R25, RZ, PT ;  /* 0x000000ff1919720a */ /* 0x000fe20003806000 */
[----:B------:R-:W-:Y:S01]  /*0630*/  FMUL R28, R28, -4 ;  /* 0xc08000001c1c7820 */ /* 0x000fe20000400000 */
[----:B0-----:R-:W-:-:S03]  /*0640*/  FADD R23, -R0, 1 ;  /* 0x3f80000000177421 */ /* 0x001fc60000000100 */
[----:B------:R-:W-:-:S04]  /*0650*/  FFMA.SAT R21, R28, R21, 0.5 ;  /* 0x3f0000001c157423 */ /* 0x000fc80000002015 */
[----:B------:R-:W-:-:S04]  /*0660*/  FFMA.RM R21, R21, R24, 12582913 ;  /* 0x4b40000115157423 */ /* 0x000fc80000004018 */
[C---:B------:R-:W-:Y:S01]  /*0670*/  FADD R27, R21.reuse, -12583039 ;  /* 0xcb40007f151b7421 */ /* 0x040fe20000000000 */
[----:B------:R-:W-:-:S03]  /*0680*/  SHF.L.U32 R21, R21, 0x17, RZ ;  /* 0x0000001715157819 */ /* 0x000fc600000006ff */
[----:B------:R-:W-:-:S04]  /*0690*/  FFMA R27, R28, 1.4426950216293334961, -R27 ;  /* 0x3fb8aa3b1c1b7823 */ /* 0x000fc8000000081b */
[----:B------:R-:W-:-:S04]  /*06a0*/  FFMA R27, R28, 1.925963033500011079e-08, R27 ;  /* 0x32a570601c1b7823 */ /* 0x000fc8000000001b */
[----:B------:R-:W0:Y:S02]  /*06b0*/  MUFU.EX2 R24, R27 ;  /* 0x0000001b00187308 */ /* 0x000e240000000800 */
[----:B0-----:R-:W-:-:S05]  /*06c0*/  FFMA R21, R21, R24, 1 ;  /* 0x3f80000015157423 */ /* 0x001fca0000000018 */
[----:B------:R-:W-:-:S04]  /*06d0*/  IADD3 R22, PT, PT, R21, 0x1800000, RZ ;  /* 0x0180000015167810 */ /* 0x000fc80007ffe0ff */
[----:B------:R-:W-:Y:S01]  /*06e0*/  LOP3.LUT R24, R22, 0x7f800000, RZ, 0xc0, !PT ;  /* 0x7f80000016187812 */ /* 0x000fe200078ec0ff */
[----:B------:R-:W-:-:S03]  /*06f0*/  FMUL R22, R0, 4 ;  /* 0x4080000000167820 */ /* 0x000fc60000400000 */
[----:B------:R-:W-:Y:S01]  /*0700*/  ISETP.GT.U32.AND P0, PT, R24, 0x1ffffff, PT ;  /* 0x01ffffff1800780c */ /* 0x000fe20003f04070 */
[----:B------:R-:W-:Y:S01]  /*0710*/  FMUL R22, R22, R23 ;  /* 0x0000001716167220 */ /* 0x000fe20000400000 */
[----:B---3--:R-:W-:-:S05]  /*0720*/  FSET.BF.GT.AND R0, R5, R2, PT ;  /* 0x000000020500720a */ /* 0x008fca0003804000 */
[----:B------:R-:W-:-:S06]  /*0730*/  FFMA R3, R22, R0, R3 ;  /* 0x0000000016037223 */ /* 0x000fcc0000000003 */
[----:B------:R-:W-:Y:S05]  /*0740*/  @P0 BRA `(.L_x_7) ;  /* 0x0000000000100947 */ /* 0x000fea0003800000 */
[----:B------:R-:W-:Y:S02]  /*0750*/  MOV R0, R21 ;  /* 0x0000001500007202 */ /* 0x000fe40000000f00 */
[----:B------:R-:W-:-:S07]  /*0760*/  MOV R22, 0x780 ;  /* 0x0000078000167802 */ /* 0x000fce0000000f00 */
[----:B--2---:R-:W-:Y:S05]  /*0770*/  CALL.REL.NOINC `($__internal_0_$__cuda_sm20_rcp_rn_f32_slowpath) ;  /* 0x0000000000d47944 */ /* 0x004fea0003c00000 */
[----:B------:R-:W-:Y:S05]  /*0780*/  BRA `(.L_x_8) ;  /* 0x0000000000107947 */ /* 0x000fea0003800000 */
.L_x_7:
[----:B------:R-:W0:Y:S02]  /*0790*/  MUFU.RCP R0, R21 ;  /* 0x0000001500007308 */ /* 0x000e240000001000 */
[----:B0-----:R-:W-:-:S04]  /*07a0*/  FFMA R22, R21, R0, -1 ;  /* 0xbf80000015167423 */ /* 0x001fc80000000000 */
[----:B------:R-:W-:-:S04]  /*07b0*/  FADD.FTZ R23, -R22, -RZ ;  /* 0x800000ff16177221 */ /* 0x000fc80000010100 */
[----:B------:R-:W-:-:S07]  /*07c0*/  FFMA R0, R0, R23, R0 ;  /* 0x0000001700007223 */ /* 0x000fce0000000000 */
.L_x_8:
[----:B------:R-:W-:Y:S05]  /*07d0*/  BSYNC.RECONVERGENT B0 ;  /* 0x0000000000007941 */ /* 0x000fea0003800200 */
.L_x_6:
[----:B------:R-:W-:Y:S01]  /*07e0*/  FADD R2, R5, -R2 ;  /* 0x8000000205027221 */ /* 0x000fe20000000000 */
[----:B------:R-:W-:Y:S01]  /*07f0*/  HFMA2 R5, -RZ, RZ, 0.96630859375, -0.0022525787353515625 ;  /* 0x3bbb989dff057431 */ /* 0x000fe200000001ff */
[----:B------:R-:W-:Y:S01]  /*0800*/  MOV R22, 0x437c0000 ;  /* 0x437c000000167802 */ /* 0x000fe20000000f00 */
[----:B------:R-:W-:Y:S01]  /*0810*/  BSSY.RECONVERGENT B0, `(.L_x_9) ;  /* 0x000001a000007945 */ /* 0x000fe20003800200 */
[----:B------:R-:W-:Y:S01]  /*0820*/  FMUL R2, R2, -4 ;  /* 0xc080000002027820 */ /* 0x000fe20000400000 */
[----:B------:R-:W-:-:S03]  /*0830*/  FSET.BF.LT.AND R6, R6, RZ, PT ;  /* 0x000000ff0606720a */ /* 0x000fc60003801000 */
        /* <DEDUP_REMOVED lines=10> */
[----:B------:R-:W-:-:S04]  /*08e0*/  LOP3.LUT R2, R2, 0x7f800000, RZ, 0xc0, !PT ;  /* 0x7f80000002027812 */ /* 0x000fc800078ec0ff */
[----:B------:R-:W-:Y:S01]  /*08f0*/  ISETP.GT.U32.AND P0, PT, R2, 0x1ffffff, PT ;  /* 0x01ffffff0200780c */ /* 0x000fe20003f04070 */
[----:B------:R-:W-:-:S04]  /*0900*/  FMUL R2, R0, 4 ;  /* 0x4080000000027820 */ /* 0x000fc80000400000 */
[----:B------:R-:W-:-:S08]  /*0910*/  FMUL R2, R2, R5 ;  /* 0x0000000502027220 */ /* 0x000fd00000400000 */
[----:B------:R-:W-:Y:S05]  /*0920*/  @P0 BRA `(.L_x_10) ;  /* 0x0000000000100947 */ /* 0x000fea0003800000 */
[----:B------:R-:W-:Y:S02]  /*0930*/  MOV R0, R23 ;  /* 0x0000001700007202 */ /* 0x000fe40000000f00 */
[----:B------:R-:W-:-:S07]  /*0940*/  MOV R22, 0x960 ;  /* 0x0000096000167802 */ /* 0x000fce0000000f00 */
[----:B--2---:R-:W-:Y:S05]  /*0950*/  CALL.REL.NOINC `($__internal_0_$__cuda_sm20_rcp_rn_f32_slowpath) ;  /* 0x00000000005c7944 */ /* 0x004fea0003c00000 */
[----:B------:R-:W-:Y:S05]  /*0960*/  BRA `(.L_x_11) ;  /* 0x0000000000107947 */ /* 0x000fea0003800000 */
.L_x_10:
[----:B------:R-:W0:Y:S02]  /*0970*/  MUFU.RCP R0, R23 ;  /* 0x0000001700007308 */ /* 0x000e240000001000 */
[----:B0-----:R-:W-:-:S04]  /*0980*/  FFMA R5, R23, R0, -1 ;  /* 0xbf80000017057423 */ /* 0x001fc80000000000 */
[----:B------:R-:W-:-:S04]  /*0990*/  FADD.FTZ R5, -R5, -RZ ;  /* 0x800000ff05057221 */ /* 0x000fc80000010100 */
[----:B------:R-:W-:-:S07]  /*09a0*/  FFMA R0, R0, R5, R0 ;  /* 0x0000000500007223 */ /* 0x000fce0000000000 */
.L_x_11:
[----:B------:R-:W-:Y:S05]  /*09b0*/  BSYNC.RECONVERGENT B0 ;  /* 0x0000000000007941 */ /* 0x000fea0003800200 */
.L_x_9:
[----:B------:R-:W-:Y:S01]  /*09c0*/  FFMA R4, R7, -R10, R4 ;  /* 0x8000000a07047223 */ /* 0x000fe20000000004 */
[----:B------:R-:W-:Y:S01]  /*09d0*/  UISETP.GT.U32.AND UP0, UPT, UR5, 0x1, UPT ;  /* 0x000000010500788c */ /* 0x000fe2000bf04070 */
[----:B------:R-:W-:Y:S02]  /*09e0*/  IADD3 R8, PT, PT, -R20, R8, RZ ;  /* 0x0000000814087210 */ /* 0x000fe40007ffe1ff */
[----:B------:R-:W-:Y:S01]  /*09f0*/  FADD R7, R4, R11 ;  /* 0x0000000b04077221 */ /* 0x000fe20000000000 */
[----:B--2---:R-:W-:Y:S01]  /*0a00*/  IMAD.WIDE R4, R9, 0x4, R16 ;  /* 0x0000000409047825 */ /* 0x004fe200078e0210 */
[----:B------:R-:W-:Y:S01]  /*0a10*/  IADD3 R9, PT, PT, -R20, R9, RZ ;  /* 0x0000000914097210 */ /* 0x000fe20007ffe1ff */
[----:B------:R-:W-:Y:S02]  /*0a20*/  UMOV UR5, UR4 ;  /* 0x0000000400057c82 */ /* 0x000fe40008000000 */
[----:B------:R-:W-:Y:S01]  /*0a30*/  FFMA R10, R3, R7, R10 ;  /* 0x00000007030a7223 */ /* 0x000fe2000000000a */
[C---:B------:R-:W-:Y:S01]  /*0a40*/  FMUL R3, R0.reuse, 4 ;  /* 0x4080000000037820 */ /* 0x040fe20000400000 */
[----:B------:R-:W-:-:S03]  /*0a50*/  FADD R0, -R0, 1 ;  /* 0x3f80000000007421 */ /* 0x000fc60000000100 */
[----:B------:R1:W-:Y:S01]  /*0a60*/  STG.E desc[UR6][R4.64], R10 ;  /* 0x0000000a04007986 */ /* 0x0003e2000c101906 */
[----:B------:R-:W-:-:S04]  /*0a70*/  FMUL R3, R3, R0 ;  /* 0x0000000003037220 */ /* 0x000fc80000400000 */
[----:B------:R-:W-:-:S04]  /*0a80*/  FMUL R6, R6, R3 ;  /* 0x0000000306067220 */ /* 0x000fc80000400000 */
[----:B------:R-:W-:-:S04]  /*0a90*/  FFMA R2, R25, R2, R6 ;  /* 0x0000000219027223 */ /* 0x000fc80000000006 */
[----:B------:R-:W-:Y:S01]  /*0aa0*/  FFMA R11, R2, -R7, R11 ;  /* 0x80000007020b7223 */ /* 0x000fe2000000000b */
[----:B-1----:R-:W-:Y:S06]  /*0ab0*/  BRA.U UP0, `(.L_x_12) ;  /* 0xfffffff500b47547 */ /* 0x002fec000b83ffff */
[----:B------:R-:W-:Y:S05]  /*0ac0*/  EXIT ;  /* 0x000000000000794d */ /* 0x000fea0003800000 */
        .weak           $__internal_0_$__cuda_sm20_rcp_rn_f32_slowpath
        .type           $__internal_0_$__cuda_sm20_rcp_rn_f32_slowpath,@function
        .size           $__internal_0_$__cuda_sm20_rcp_rn_f32_slowpath,(.L_x_43 - $__internal_0_$__cuda_sm20_rcp_rn_f32_slowpath)
$__internal_0_$__cuda_sm20_rcp_rn_f32_slowpath:
[----:B------:R-:W-:Y:S01]  /*0ad0*/  SHF.L.U32 R21, R0, 0x1, RZ ;  /* 0x0000000100157819 */ /* 0x000fe200000006ff */
[----:B------:R-:W-:Y:S03]  /*0ae0*/  BSSY.RECONVERGENT B1, `(.L_x_13) ;  /* 0x0000030000017945 */ /* 0x000fe60003800200 */
[----:B------:R-:W-:-:S04]  /*0af0*/  SHF.R.U32.HI R21, RZ, 0x18, R21 ;  /* 0x00000018ff157819 */ /* 0x000fc80000011615 */
[----:B------:R-:W-:-:S13]  /*0b00*/  ISETP.NE.U32.AND P0, PT, R21, RZ, PT ;  /* 0x000000ff1500720c */ /* 0x000fda0003f05070 */
[----:B------:R-:W-:Y:S05]  /*0b10*/  @P0 BRA `(.L_x_14) ;  /* 0x0000000000280947 */ /* 0x000fea0003800000 */
[----:B------:R-:W-:-:S04]  /*0b20*/  SHF.L.U32 R21, R0, 0x1, RZ ;  /* 0x0000000100157819 */ /* 0x000fc800000006ff */
[----:B------:R-:W-:-:S13]  /*0b30*/  ISETP.NE.AND P0, PT, R21, RZ, PT ;  /* 0x000000ff1500720c */ /* 0x000fda0003f05270 */
[----:B------:R-:W-:Y:S01]  /*0b40*/  @P0 FFMA R21, R0, 1.84467440737095516160e+19, RZ ;  /* 0x5f80000000150823 */ /* 0x000fe200000000ff */
[----:B------:R-:W-:Y:S08]  /*0b50*/  @!P0 MUFU.RCP R23, R0 ;  /* 0x0000000000178308 */ /* 0x000ff00000001000 */
[----:B------:R-:W0:Y:S02]  /*0b60*/  @P0 MUFU.RCP R24, R21 ;  /* 0x0000001500180308 */ /* 0x000e240000001000 */
[----:B0-----:R-:W-:-:S04]  /*0b70*/  @P0 FFMA R26, R21, R24, -1 ;  /* 0xbf800000151a0423 */ /* 0x001fc80000000018 */
[----:B------:R-:W-:-:S04]  /*0b80*/  @P0 FADD.FTZ R27, -R26, -RZ ;  /* 0x800000ff1a1b0221 */ /* 0x000fc80000010100 */
[----:B------:R-:W-:-:S04]  /*0b90*/  @P0 FFMA R24, R24, R27, R24 ;  /* 0x0000001b18180223 */ /* 0x000fc80000000018 */
[----:B------:R-:W-:Y:S01]  /*0ba0*/  @P0 FFMA R23, R24, 1.84467440737095516160e+19, RZ ;  /* 0x5f80000018170823 */ /* 0x000fe200000000ff */
[----:B------:R-:W-:Y:S06]  /*0bb0*/  BRA `(.L_x_15) ;  /* 0x0000000000887947 */ /* 0x000fec0003800000 */
.L_x_14:
[----:B------:R-:W-:-:S04]  /*0bc0*/  IADD3 R23, PT, PT, R21, -0xfd, RZ ;  /* 0xffffff0315177810 */ /* 0x000fc80007ffe0ff */
[----:B------:R-:W-:-:S13]  /*0bd0*/  ISETP.GT.U32.AND P0, PT, R23, 0x1, PT ;  /* 0x000000011700780c */ /* 0x000fda0003f04070 */
[----:B------:R-:W-:Y:S05]  /*0be0*/  @P0 BRA `(.L_x_16) ;  /* 0x0000000000780947 */ /* 0x000fea0003800000 */
[----:B------:R-:W-:Y:S02]  /*0bf0*/  LOP3.LUT R29, R0, 0x7fffff, RZ, 0xc0, !PT ;  /* 0x007fffff001d7812 */ /* 0x000fe400078ec0ff */
[----:B------:R-:W-:Y:S02]  /*0c00*/  IADD3 R21, PT, PT, R21, -0xfc, RZ ;  /* 0xffffff0415157810 */ /* 0x000fe40007ffe0ff */
[----:B------:R-:W-:-:S04]  /*0c10*/  LOP3.LUT R29, R29, 0x3f800000, RZ, 0xfc, !PT ;  /* 0x3f8000001d1d7812 */ /* 0x000fc800078efcff */
[----:B------:R-:W0:Y:S02]  /*0c20*/  MUFU.RCP R27, R29 ;  /* 0x0000001d001b7308 */ /* 0x000e240000001000 */
[----:B0-----:R-:W-:-:S04]  /*0c30*/  FFMA R26, R29, R27, -1 ;  /* 0xbf8000001d1a7423 */ /* 0x001fc8000000001b */
[----:B------:R-:W-:-:S04]  /*0c40*/  FADD.FTZ R26, -R26, -RZ ;  /* 0x800000ff1a1a7221 */ /* 0x000fc80000010100 */
[CCC-:B------:R-:W-:Y:S01]  /*0c50*/  FFMA.RM R24, R27.reuse, R26.reuse, R27.reuse ;  /* 0x0000001a1b187223 */ /* 0x1c0fe2000000401b */
[----:B------:R-:W-:Y:S01]  /*0c60*/  FFMA.RP R27, R27, R26, R27 ;  /* 0x0000001a1b1b7223 */ /* 0x000fe2000000801b */
[----:B------:R-:W-:-:S04]  /*0c70*/  HFMA2 R26, -RZ, RZ, 0, 1.78813934326171875e-07 ;  /* 0x00000003ff1a7431 */ /* 0x000fc800000001ff */
[C---:B------:R-:W-:Y:S02]  /*0c80*/  FSETP.NEU.FTZ.AND P0, PT, R24.reuse, R27, PT ;  /* 0x0000001b1800720b */ /* 0x040fe40003f1d000 */
[----:B------:R-:W-:Y:S02]  /*0c90*/  LOP3.LUT R24, R24, 0x7fffff, RZ, 0xc0, !PT ;  /* 0x007fffff18187812 */ /* 0x000fe400078ec0ff */
[----:B------:R-:W-:Y:S02]  /*0ca0*/  SHF.L.U32 R27, R26, R23, RZ ;  /* 0x000000171a1b7219 */ /* 0x000fe400000006ff */
[----:B------:R-:W-:-:S04]  /*0cb0*/  LOP3.LUT R24, R24, 0x800000, RZ, 0xfc, !PT ;  /* 0x0080000018187812 */ /* 0x000fc800078efcff */
[----:B------:R-:W-:Y:S02]  /*0cc0*/  LOP3.LUT R26, R27, R24, RZ, 0xc0, !PT ;  /* 0x000000181b1a7212 */ /* 0x000fe400078ec0ff */
[----:B------:R-:W-:Y:S02]  /*0cd0*/  SEL R27, RZ, 0xffffffff, !P0 ;  /* 0xffffffffff1b7807 */ /* 0x000fe40004000000 */
[-C--:B------:R-:W-:Y:S02]  /*0ce0*/  SHF.R.U32.HI R26, RZ, R23.reuse, R26 ;  /* 0x00000017ff1a7219 */ /* 0x080fe4000001161a */
[----:B------:R-:W-:Y:S02]  /*0cf0*/  IADD3 R27, PT, PT, -R27, RZ, RZ ;  /* 0x000000ff1b1b7210 */ /* 0x000fe40007ffe1ff */
[----:B------:R-:W-:Y:S02]  /*0d00*/  LOP3.LUT P0, RZ, R26, 0x1, RZ, 0xc0, !PT ;  /* 0x000000011aff7812 */ /* 0x000fe4000780c0ff */
[----:B------:R-:W-:-:S02]  /*0d10*/  LOP3.LUT P1, RZ, R27, R23, R24, 0xf8, !PT ;  /* 0x000000171bff7212 */ /* 0x000fc4000782f818 */
[----:B------:R-:W-:Y:S02]  /*0d20*/  LOP3.LUT P2, RZ, R26, 0x2, RZ, 0xc0, !PT ;  /* 0x000000021aff7812 */ /* 0x000fe4000784c0ff */
[----:B------:R-:W-:Y:S02]  /*0d30*/  SHF.R.U32.HI R21, RZ, R21, R24 ;  /* 0x00000015ff157219 */ /* 0x000fe40000011618 */
[----:B------:R-:W-:Y:S02]  /*0d40*/  PLOP3.LUT P0, PT, P0, P1, P2, 0xe0, 0x0 ;  /* 0x000000000000781c */ /* 0x000fe40000703c20 */
[----:B------:R-:W-:Y:S02]  /*0d50*/  LOP3.LUT P1, RZ, R0, 0x7fffff, RZ, 0xc0, !PT ;  /* 0x007fffff00ff7812 */ /* 0x000fe4000782c0ff */
[----:B------:R-:W-:-:S04]  /*0d60*/  SEL R23, RZ, 0x1, !P0 ;  /* 0x00000001ff177807 */ /* 0x000fc80004000000 */
[----:B------:R-:W-:-:S04]  /*0d70*/  IADD3 R23, PT, PT, -R23, RZ, RZ ;  /* 0x000000ff17177210 */ /* 0x000fc80007ffe1ff */
[----:B------:R-:W-:-:S13]  /*0d80*/  ISETP.GE.AND P0, PT, R23, RZ, PT ;  /* 0x000000ff1700720c */ /* 0x000fda0003f06270 */
[----:B------:R-:W-:-:S04]  /*0d90*/  @!P0 IADD3 R21, PT, PT, R21, 0x1, RZ ;  /* 0x0000000115158810 */ /* 0x000fc80007ffe0ff */
[----:B------:R-:W-:-:S04]  /*0da0*/  @!P1 SHF.L.U32 R21, R21, 0x1, RZ ;  /* 0x0000000115159819 */ /* 0x000fc800000006ff */
[----:B------:R-:W-:Y:S01]  /*0db0*/  LOP3.LUT R23, R21, 0x80000000, R0, 0xf8, !PT ;  /* 0x8000000015177812 */ /* 0x000fe200078ef800 */
[----:B------:R-:W-:Y:S06]  /*0dc0*/  BRA `(.L_x_15) ;  /* 0x0000000000047947 */ /* 0x000fec0003800000 */
.L_x_16:
[----:B------:R0:W1:Y:S02]  /*0dd0*/  MUFU.RCP R23, R0 ;  /* 0x0000000000177308 */ /* 0x0000640000001000 */
.L_x_15:
[----:B------:R-:W-:Y:S05]  /*0de0*/  BSYNC.RECONVERGENT B1 ;  /* 0x0000000000017941 */ /* 0x000fea0003800200 */
.L_x_13:
[----:B01----:R-:W-:Y:S01]  /*0df0*/  MOV R0, R23 ;  /* 0x0000001700007202 */ /* 0x003fe20000000f00 */
[----:B------:R-:W-:-:S04]  /*0e00*/  HFMA2 R23, -RZ, RZ, 0, 0 ;  /* 0x00000000ff177431 */ /* 0x000fc800000001ff */
[----:B------:R-:W-:Y:S05]  /*0e10*/  RET.REL.NODEC R22 `(backward_kernel) ;  /* 0xfffffff016787950 */ /* 0x000fea0003c3ffff */
.L_x_17:
[----:B------:R-:W-:-:S00]  /*0e20*/  BRA `(.L_x_17) ;  /* 0xfffffffc00fc7947 */ /* 0x000fc0000383ffff */
[----:B------:R-:W-:-:S00]  /*0e30*/  NOP ;  /* 0x0000000000007918 */ /* 0x000fc00000000000 */
        /* <DEDUP_REMOVED lines=12> */
.L_x_43:


//--------------------- .text.forward_kernel      --------------------------
	.section	.text.forward_kernel,"ax",@progbits
	.align	128
        .global         forward_kernel
        .type           forward_kernel,@function
        .size           forward_kernel,(.L_x_45 - forward_kernel)
        .other          forward_kernel,@"STO_CUDA_ENTRY STV_DEFAULT"
forward_kernel:
.text.forward_kernel:
[----:B------:R-:W-:Y:S01]  /*0000*/  LDC R1, c[0x0][0x37c] ;  /* 0x0000df00ff017b82 */ /* 0x000fe20000000800 */
[----:B------:R-:W0:Y:S07]  /*0010*/  S2R R0, SR_TID.X ;  /* 0x0000000000007919 */ /* 0x000e2e0000002100 */
[----:B------:R-:W1:Y:S01]  /*0020*/  S2UR UR4, SR_CTAID.X ;  /* 0x00000000000479c3 */ /* 0x000e620000002500 */
[----:B------:R-:W1:Y:S01]  /*0030*/  LDCU UR5, c[0x0][0x360] ;  /* 0x00006c00ff0577ac */ /* 0x000e620008000800 */
[----:B------:R-:W2:Y:S06]  /*0040*/  LDCU UR6, c[0x0][0x3c8] ;  /* 0x00007900ff0677ac */ /* 0x000eac0008000800 */
[----:B------:R-:W2:Y:S01]  /*0050*/  LDC R19, c[0x0][0x3c0] ;  /* 0x0000f000ff137b82 */ /* 0x000ea20000000800 */
[----:B-1----:R-:W-:-:S06]  /*0060*/  UIMAD UR4, UR4, UR5, URZ ;  /* 0x00000005040472a4 */ /* 0x002fcc000f8e02ff */
[----:B0-----:R-:W-:Y:S01]  /*0070*/  IADD3 R18, PT, PT, R0, UR4, RZ ;  /* 0x0000000400127c10 */ /* 0x001fe2000fffe0ff */
[----:B--2---:R-:W-:-:S05]  /*0080*/  IMAD R19, R19, UR6, RZ ;  /* 0x0000000613137c24 */ /* 0x004fca000f8e02ff */
[----:B------:R-:W-:-:S13]  /*0090*/  ISETP.GE.AND P0, PT, R18, R19, PT ;  /* 0x000000131200720c */ /* 0x000fda0003f06270 */
[----:B------:R-:W-:Y:S05]  /*00a0*/  @P0 EXIT ;  /* 0x000000000000094d */ /* 0x000fea0003800000 */
[----:B------:R-:W0:Y:S01]  /*00b0*/  LDC.64 R10, c[0x0][0x388] ;  /* 0x0000e200ff0a7b82 */ /* 0x000e220000000a00 */
[----:B------:R-:W0:Y:S07]  /*00c0*/  LDCU.64 UR6, c[0x0][0x358] ;  /* 0x00006b00ff0677ac */ /* 0x000e2e0008000a00 */
[----:B------:R-:W1:Y:S08]  /*00d0*/  LDC.64 R8, c[0x0][0x3b0] ;  /* 0x0000ec00ff087b82 */ /* 0x000e700000000a00 */
[----:B------:R-:W2:Y:S01]  /*00e0*/  LDC.64 R6, c[0x0][0x3a0] ;  /* 0x0000e800ff067b82 */ /* 0x000ea20000000a00 */
[----:B0-----:R-:W3:Y:S07]  /*00f0*/  LDG.E R17, desc[UR6][R10.64] ;  /* 0x000000060a117981 */ /* 0x001eee000c1e1900 */
[----:B------:R-:W0:Y:S01]  /*0100*/  LDC.64 R4, c[0x0][0x3b8] ;  /* 0x0000ee00ff047b82 */ /* 0x000e220000000a00 */
[----:B-1----:R-:W-:-:S07]  /*0110*/  IMAD.WIDE R8, R18, 0x4, R8 ;  /* 0x0000000412087825 */ /* 0x002fce00078e0208 */
[----:B------:R-:W1:Y:S01]  /*0120*/  LDC R2, c[0x0][0x3c4] ;  /* 0x0000f100ff027b82 */ /* 0x000e620000000800 */
[----:B------:R4:W-:Y:S01]  /*0130*/  STG.E desc[UR6][R8.64], RZ ;  /* 0x000000ff08007986 */ /* 0x0009e2000c101906 */
[----:B--2---:R-:W-:-:S05]  /*0140*/  IMAD.WIDE R6, R18, 0x4, R6 ;  /* 0x0000000412067825 */ /* 0x004fca00078e0206 */
[----:B------:R4:W-:Y:S01]  /*0150*/  STG.E desc[UR6][R6.64], RZ ;  /* 0x000000ff06007986 */ /* 0x0009e2000c101906 */
[----:B0-----:R-:W-:Y:S01]  /*0160*/  IMAD.WIDE R4, R18, 0x4, R4 ;  /* 0x0000000412047825 */ /* 0x001fe200078e0204 */
[----:B-1----:R-:W-:-:S03]  /*0170*/  ISETP.GE.AND P0, PT, R2, 0x1, PT ;  /* 0x000000010200780c */ /* 0x002fc60003f06270 */
[----:B---3--:R-:W-:-:S05]  /*0180*/  FMUL R17, R17, 0.5 ;  /* 0x3f00000011117820 */ /* 0x008fca0000400000 */
[----:B------:R4:W-:Y:S05]  /*0190*/  STG.E desc[UR6][R4.64], R17 ;  /* 0x0000001104007986 */ /* 0x0009ea000c101906 */
[----:B------:R-:W-:Y:S05]  /*01a0*/  @!P0 BRA `(.L_x_18) ;  /* 0x0000000c00248947 */ /* 0x000fea0003800000 */
[C---:B------:R-:W-:Y:S01]  /*01b0*/  ISETP.GE.U32.AND P0, PT, R2.reuse, 0x4, PT ;  /* 0x000000040200780c */ /* 0x040fe20003f06070 */
[----:B------:R-:W-:Y:S01]  /*01c0*/  HFMA2 R22, -RZ, RZ, 0, 0 ;  /* 0x00000000ff167431 */ /* 0x000fe200000001ff */
[----:B------:R-:W-:Y:S01]  /*01d0*/  LOP3.LUT R20, R2, 0x3, RZ, 0xc0, !PT ;  /* 0x0000000302147812 */ /* 0x000fe200078ec0ff */
[----:B------:R-:W-:-:S10]  /*01e0*/  IMAD.MOV.U32 R25, RZ, RZ, RZ ;  /* 0x000000ffff197224 */ /* 0x000fd400078e00ff */
[----:B------:R-:W-:Y:S05]  /*01f0*/  @!P0 BRA `(.L_x_19) ;  /* 0x00000008004c8947 */ /* 0x000fea0003800000 */
[----:B------:R-:W-:Y:S01]  /*0200*/  LOP3.LUT R22, R2, 0x7ffffffc, RZ, 0xc0, !PT ;  /* 0x7ffffffc02167812 */ /* 0x000fe200078ec0ff */
[----:B------:R-:W-:Y:S01]  /*0210*/  IMAD.MOV.U32 R25, RZ, RZ, RZ ;  /* 0x000000ffff197224 */ /* 0x000fe200078e00ff */
[----:B------:R-:W-:Y:S01]  /*0220*/  MOV R24, R18 ;  /* 0x0000001200187202 */ /* 0x000fe20000000f00 */
[----:B------:R-:W-:Y:S01]  /*0230*/  IMAD.MOV.U32 R21, RZ, RZ, R19 ;  /* 0x000000ffff157224 */ /* 0x000fe200078e0013 */
[----:B------:R-:W-:-:S07]  /*0240*/  IADD3 R23, PT, PT, -R22, RZ, RZ ;  /* 0x000000ff16177210 */ /* 0x000fce0007ffe1ff */
.L_x_36:
[----:B0-----:R-:W0:Y:S02]  /*0250*/  LDC.64 R14, c[0x0][0x380] ;  /* 0x0000e000ff0e7b82 */ /* 0x001e240000000a00 */
[----:B0-----:R-:W-:-:S05]  /*0260*/  IMAD.WIDE R14, R24, 0x4, R14 ;  /* 0x00000004180e7825 */ /* 0x001fca00078e020e */
[----:B------:R-:W2:Y:S01]  /*0270*/  LDG.E R16, desc[UR6][R14.64] ;  /* 0x000000060e107981 */ /* 0x000ea2000c1e1900 */
[----:B------:R-:W-:-:S04]  /*0280*/  IMAD.WIDE R2, R21, 0x4, R4 ;  /* 0x0000000415027825 */ /* 0x000fc800078e0204 */
[----:B--2---:R-:W-:-:S05]  /*0290*/  FADD R27, R16, R17 ;  /* 0x00000011101b7221 */ /* 0x004fca0000000000 */
[----:B------:R0:W-:Y:S04]  /*02a0*/  STG.E desc[UR6][R2.64], R27 ;  /* 0x0000001b02007986 */ /* 0x0001e8000c101906 */
[----:B------:R-:W2:Y:S01]  /*02b0*/  LDG.E R26, desc[UR6][R10.64] ;  /* 0x000000060a1a7981 */ /* 0x000ea2000c1e1900 */
[----:B------:R-:W-:Y:S04]  /*02c0*/  BSSY.RECONVERGENT B0, `(.L_x_20) ;  /* 0x0000014000007945 */ /* 0x000fe80003800200 */
[----:B------:R-:W-:Y:S01]  /*02d0*/  BSSY.RELIABLE B1, `(.L_x_21) ;  /* 0x000000d000017945 */ /* 0x000fe20003800100 */
[----:B--2---:R-:W-:-:S13]  /*02e0*/  FSETP.GE.AND P0, PT, R27, R26, PT ;  /* 0x0000001a1b00720b */ /* 0x004fda0003f06000 */
[----:B0-----:R-:W-:Y:S05]  /*02f0*/  @!P0 BRA `(.L_x_22) ;  /* 0x0000000000188947 */ /* 0x001fea0003800000 */
[----:B------:R-:W0:Y:S02]  /*0300*/  LDC.64 R12, c[0x0][0x390] ;  /* 0x0000e400ff0c7b82 */ /* 0x000e240000000a00 */
[----:B0-----:R-:W2:Y:S01]  /*0310*/  LDG.E R12, desc[UR6][R12.64] ;  /* 0x000000060c0c7981 */ /* 0x001ea2000c1e1900 */
[----:B------:R-:W-:Y:S01]  /*0320*/  IMAD.MOV.U32 R31, RZ, RZ, 0x3f800000 ;  /* 0x3f800000ff1f7424 */ /* 0x000fe200078e00ff */
[----:B--2---:R-:W-:-:S13]  /*0330*/  FSETP.GEU.AND P0, PT, R25, R12, PT ;  /* 0x0000000c1900720b */ /* 0x004fda0003f0e000 */
[----:B------:R-:W-:Y:S05]  /*0340*/  @!P0 BREAK.RELIABLE B1 ;  /* 0x0000000000018942 */ /* 0x000fea0003800100 */
[----:B------:R-:W-:Y:S05]  /*0350*/  @!P0 BRA `(.L_x_23) ;  /* 0x0000000000288947 */ /* 0x000fea0003800000 */
.L_x_22:
[----:B------:R-:W-:Y:S01]  /*0360*/  FSETP.GEU.AND P0, PT, R17, -R16, PT ;  /* 0x800000101100720b */ /* 0x000fe20003f0e000 */
[----:B------:R-:W-:-:S12]  /*0370*/  HFMA2 R31, -RZ, RZ, 0, 0 ;  /* 0x00000000ff1f7431 */ /* 0x000fd800000001ff */
[----:B------:R-:W-:Y:S05]  /*0380*/  @P0 BREAK.RELIABLE B1 ;  /* 0x0000000000010942 */ /* 0x000fea0003800100 */
[----:B------:R-:W-:Y:S05]  /*0390*/  @P0 BRA `(.L_x_23) ;  /* 0x0000000000180947 */ /* 0x000fea0003800000 */
[----:B------:R-:W-:Y:S05]  /*03a0*/  BSYNC.RELIABLE B1 ;  /* 0x0000000000017941 */ /* 0x000fea0003800100 */
.L_x_21:
[----:B------:R-:W0:Y:S02]  /*03b0*/  LDC.64 R12, c[0x0][0x398] ;  /* 0x0000e600ff0c7b82 */ /* 0x000e240000000a00 */
[----:B0-----:R-:W2:Y:S02]  /*03c0*/  LDG.E R12, desc[UR6][R12.64] ;  /* 0x000000060c0c7981 */ /* 0x001ea4000c1e1900 */
[----:B--2---:R-:W-:-:S04]  /*03d0*/  FSETP.GT.AND P0, PT, R25, R12, PT ;  /* 0x0000000c1900720b */ /* 0x004fc80003f04000 */
[----:B------:R-:W-:-:S04]  /*03e0*/  SEL R31, RZ, 0xffffffff, !P0 ;  /* 0xffffffffff1f7807 */ /* 0x000fc80004000000 */
[----:B------:R-:W-:-:S07]  /*03f0*/  I2FP.F32.S32 R31, R31 ;  /* 0x0000001f001f7245 */ /* 0x000fce0000201400 */
.L_x_23:
[----:B------:R-:W-:Y:S05]  /*0400*/  BSYNC.RECONVERGENT B0 ;  /* 0x0000000000007941 */ /* 0x000fea0003800200 */
.L_x_20:
[----:B------:R-:W-:Y:S05]  /*0410*/  WARPSYNC.ALL ;  /* 0x0000000000007948 */ /* 0x000fea0003800000 */
[----:B------:R-:W-:-:S04]  /*0420*/  IMAD.WIDE R12, R21, 0x4, R6 ;  /* 0x00000004150c7825 */ /* 0x000fc800078e0206 */
[----:B------:R-:W-:Y:S01]  /*0430*/  FADD R25, R31, R25 ;  /* 0x000000191f197221 */ /* 0x000fe20000000000 */
[----:B----4-:R-:W-:Y:S01]  /*0440*/  IMAD.WIDE R16, R21, 0x4, R8 ;  /* 0x0000000415107825 */ /* 0x010fe200078e0208 */
[----:B------:R0:W-:Y:S03]  /*0450*/  STG.E desc[UR6][R12.64], R31 ;  /* 0x0000001f0c007986 */ /* 0x0001e6000c101906 */
[C---:B------:R-:W-:Y:S01]  /*0460*/  IMAD.WIDE R14, R19.reuse, 0x4, R14 ;  /* 0x00000004130e7825 */ /* 0x040fe200078e020e */
[----:B------:R0:W-:Y:S04]  /*0470*/  STG.E desc[UR6][R16.64], R25 ;  /* 0x0000001910007986 */ /* 0x0001e8000c101906 */
[----:B------:R-:W2:Y:S01]  /*0480*/  LDG.E R30, desc[UR6][R14.64] ;  /* 0x000000060e1e7981 */ /* 0x000ea2000c1e1900 */
[----:B------:R-:W-:Y:S01]  /*0490*/  FFMA R33, R26, -R31, R27 ;  /* 0x8000001f1a217223 */ /* 0x000fe2000000001b */
        /* <DEDUP_REMOVED lines=10> */
[----:B------:R-:W-:Y:S01]  /*0540*/  HFMA2 R31, -RZ, RZ, 1.875, 0 ;  /* 0x3f800000ff1f7431 */ /* 0x000fe200000001ff */
[----:B--2---:R-:W-:-:S13]  /*0550*/  FSETP.GEU.AND P0, PT, R25, R26, PT ;  /* 0x0000001a1900720b */ /* 0x004fda0003f0e000 */
[----:B------:R-:W-:Y:S05]  /*0560*/  @!P0 BREAK.RELIABLE B1 ;  /* 0x0000000000018942 */ /* 0x000fea0003800100 */
[----:B------:R-:W-:Y:S05]  /*0570*/  @!P0 BRA `(.L_x_27) ;  /* 0x0000000000288947 */ /* 0x000fea0003800000 */
.L_x_26:
[----:B------:R-:W-:Y:S01]  /*0580*/  FSETP.GEU.AND P0, PT, R33, -R30, PT ;  /* 0x8000001e2100720b */ /* 0x000fe20003f0e000 */
[----:B------:R-:W-:-:S12]  /*0590*/  IMAD.MOV.U32 R31, RZ, RZ, RZ ;  /* 0x000000ffff1f7224 */ /* 0x000fd800078e00ff */
[----:B------:R-:W-:Y:S05]  /*05a0*/  @P0 BREAK.RELIABLE B1 ;  /* 0x0000000000010942 */ /* 0x000fea0003800100 */
[----:B------:R-:W-:Y:S05]  /*05b0*/  @P0 BRA `(.L_x_27) ;  /* 0x0000000000180947 */ /* 0x000fea0003800000 */
[----:B------:R-:W-:Y:S05]  /*05c0*/  BSYNC.RELIABLE B1 ;  /* 0x0000000000017941 */ /* 0x000fea0003800100 */
.L_x_25:
[----:B------:R-:W0:Y:S02]  /*05d0*/  LDC.64 R26, c[0x0][0x398] ;  /* 0x0000e600ff1a7b82 */ /* 0x000e240000000a00 */
[----:B0-----:R-:W2:Y:S02]  /*05e0*/  LDG.E R26, desc[UR6][R26.64] ;  /* 0x000000061a1a7981 */ /* 0x001ea4000c1e1900 */
[----:B--2---:R-:W-:-:S04]  /*05f0*/  FSETP.GT.AND P0, PT, R25, R26, PT ;  /* 0x0000001a1900720b */ /* 0x004fc80003f04000 */
[----:B------:R-:W-:-:S04]  /*0600*/  SEL R31, RZ, 0xffffffff, !P0 ;  /* 0xffffffffff1f7807 */ /* 0x000fc80004000000 */
[----:B------:R-:W-:-:S07]  /*0610*/  I2FP.F32.S32 R31, R31 ;  /* 0x0000001f001f7245 */ /* 0x000fce0000201400 */
.L_x_27:
[----:B------:R-:W-:Y:S05]  /*0620*/  BSYNC.RECONVERGENT B0 ;  /* 0x0000000000007941 */ /* 0x000fea0003800200 */
.L_x_24:
[----:B------:R-:W-:Y:S05]  /*0630*/  WARPSYNC.ALL ;  /* 0x0000000000007948 */ /* 0x000fea0003800000 */
[----:B------:R-:W-:-:S04]  /*0640*/  IMAD.WIDE R12, R19, 0x4, R12 ;  /* 0x00000004130c7825 */ /* 0x000fc800078e020c */
[----:B------:R-:W-:Y:S01]  /*0650*/  FADD R25, R25, R31 ;  /* 0x0000001f19197221 */ /* 0x000fe20000000000 */
[C---:B------:R-:W-:Y:S01]  /*0660*/  IMAD.WIDE R16, R19.reuse, 0x4, R16 ;  /* 0x0000000413107825 */ /* 0x040fe200078e0210 */
        /* <DEDUP_REMOVED lines=19> */
.L_x_30:
[----:B------:R-:W-:Y:S02]  /*07a0*/  FSETP.GEU.AND P0, PT, R33, -R30, PT ;  /* 0x8000001e2100720b */ /* 0x000fe40003f0e000 */
[----:B------:R-:W-:-:S11]  /*07b0*/  MOV R31, RZ ;  /* 0x000000ff001f7202 */ /* 0x000fd60000000f00 */
[----:B------:R-:W-:Y:S05]  /*07c0*/  @P0 BREAK.RELIABLE B1 ;  /* 0x0000000000010942 */ /* 0x000fea0003800100 */
[----:B------:R-:W-:Y:S05]  /*07d0*/  @P0 BRA `(.L_x_31) ;  /* 0x0000000000180947 */ /* 0x000fea0003800000 */
[----:B------:R-:W-:Y:S05]  /*07e0*/  BSYNC.RELIABLE B1 ;  /* 0x0000000000017941 */ /* 0x000fea0003800100 */
.L_x_29:
[----:B------:R-:W0:Y:S02]  /*07f0*/  LDC.64 R26, c[0x0][0x398] ;  /* 0x0000e600ff1a7b82 */ /* 0x000e240000000a00 */
[----:B0-----:R-:W2:Y:S02]  /*0800*/  LDG.E R26, desc[UR6][R26.64] ;  /* 0x000000061a1a7981 */ /* 0x001ea4000c1e1900 */
[----:B--2---:R-:W-:-:S04]  /*0810*/  FSETP.GT.AND P0, PT, R25, R26, PT ;  /* 0x0000001a1900720b */ /* 0x004fc80003f04000 */
[----:B------:R-:W-:-:S04]  /*0820*/  SEL R31, RZ, 0xffffffff, !P0 ;  /* 0xffffffffff1f7807 */ /* 0x000fc80004000000 */
[----:B------:R-:W-:-:S07]  /*0830*/  I2FP.F32.S32 R31, R31 ;  /* 0x0000001f001f7245 */ /* 0x000fce0000201400 */
.L_x_31:
[----:B------:R-:W-:Y:S05]  /*0840*/  BSYNC.RECONVERGENT B0 ;  /* 0x0000000000007941 */ /* 0x000fea0003800200 */
.L_x_28:
        /* <DEDUP_REMOVED lines=23> */
.L_x_34:
[----:B------:R-:W-:Y:S01]  /*09c0*/  FSETP.GEU.AND P0, PT, R28, -R33, PT ;  /* 0x800000211c00720b */ /* 0x000fe20003f0e000 */
[----:B------:R-:W-:-:S12]  /*09d0*/  HFMA2 R26, -RZ, RZ, 0, 0 ;  /* 0x00000000ff1a7431 */ /* 0x000fd800000001ff */
[----:B------:R-:W-:Y:S05]  /*09e0*/  @P0 BREAK.RELIABLE B1 ;  /* 0x0000000000010942 */ /* 0x000fea0003800100 */
[----:B------:R-:W-:Y:S05]  /*09f0*/  @P0 BRA `(.L_x_35) ;  /* 0x0000000000180947 */ /* 0x000fea0003800000 */
[----:B------:R-:W-:Y:S05]  /*0a00*/  BSYNC.RELIABLE B1 ;  /* 0x0000000000017941 */ /* 0x000fea0003800100 */
.L_x_33:
[----:B------:R-:W0:Y:S02]  /*0a10*/  LDC.64 R14, c[0x0][0x398] ;  /* 0x0000e600ff0e7b82 */ /* 0x000e240000000a00 */
[----:B0-----:R-:W2:Y:S02]  /*0a20*/  LDG.E R14, desc[UR6][R14.64] ;  /* 0x000000060e0e7981 */ /* 0x001ea4000c1e1900 */
[----:B--2---:R-:W-:-:S04]  /*0a30*/  FSETP.GT.AND P0, PT, R25, R14, PT ;  /* 0x0000000e1900720b */ /* 0x004fc80003f04000 */
[----:B------:R-:W-:-:S04]  /*0a40*/  SEL R26, RZ, 0xffffffff, !P0 ;  /* 0xffffffffff1a7807 */ /* 0x000fc80004000000 */
[----:B------:R-:W-:-:S07]  /*0a50*/  I2FP.F32.S32 R26, R26 ;  /* 0x0000001a001a7245 */ /* 0x000fce0000201400 */
.L_x_35:
[----:B------:R-:W-:Y:S05]  /*0a60*/  BSYNC.RECONVERGENT B0 ;  /* 0x0000000000007941 */ /* 0x000fea0003800200 */
.L_x_32:
[----:B------:R-:W-:Y:S05]  /*0a70*/  WARPSYNC.ALL ;  /* 0x0000000000007948 */ /* 0x000fea0003800000 */
[----:B------:R-:W-:-:S04]  /*0a80*/  IMAD.WIDE R12, R19, 0x4, R12 ;  /* 0x00000004130c7825 */ /* 0x000fc800078e020c */
[----:B------:R-:W-:Y:S01]  /*0a90*/  FADD R25, R25, R26 ;  /* 0x0000001a19197221 */ /* 0x000fe20000000000 */
[----:B------:R-:W-:Y:S01]  /*0aa0*/  IADD3 R23, PT, PT, R23, 0x4, RZ ;  /* 0x0000000417177810 */ /* 0x000fe20007ffe0ff */
[----:B------:R-:W-:Y:S01]  /*0ab0*/  IMAD.WIDE R14, R19, 0x4, R16 ;  /* 0x00000004130e7825 */ /* 0x000fe200078e0210 */
[----:B------:R0:W-:Y:S02]  /*0ac0*/  STG.E desc[UR6][R12.64], R26 ;  /* 0x0000001a0c007986 */ /* 0x0001e4000c101906 */
[----:B------:R-:W-:Y:S01]  /*0ad0*/  ISETP.NE.AND P0, PT, R23, RZ, PT ;  /* 0x000000ff1700720c */ /* 0x000fe20003f05270 */
[----:B------:R-:W-:Y:S01]  /*0ae0*/  FFMA R17, R3, -R26, R2 ;  /* 0x8000001a03117223 */ /* 0x000fe20000000002 */
[C---:B------:R-:W-:Y:S01]  /*0af0*/  IMAD R21, R19.reuse, 0x4, R21 ;  /* 0x0000000413157824 */ /* 0x040fe200078e0215 */
[----:B------:R0:W-:Y:S01]  /*0b00*/  STG.E desc[UR6][R14.64], R25 ;  /* 0x000000190e007986 */ /* 0x0001e2000c101906 */
[----:B------:R-:W-:-:S09]  /*0b10*/  LEA R24, R19, R24, 0x2 ;  /* 0x0000001813187211 */ /* 0x000fd200078e10ff */
[----:B------:R-:W-:Y:S05]  /*0b20*/  @P0 BRA `(.L_x_36) ;  /* 0xfffffff400c80947 */ /* 0x000fea000383ffff */
.L_x_19:
[----:B------:R-:W-:-:S13]  /*0b30*/  ISETP.NE.AND P0, PT, R20, RZ, PT ;  /* 0x000000ff1400720c */ /* 0x000fda0003f05270 */
[----:B------:R-:W-:Y:S05]  /*0b40*/  @!P0 BRA `(.L_x_18) ;  /* 0x0000000000bc8947 */ /* 0x000fea0003800000 */
[----:B------:R-:W0:Y:S01]  /*0b50*/  LDCU UR5, c[0x0][0x3c8] ;  /* 0x00007900ff0577ac */ /* 0x000e220008000800 */
[----:B------:R-:W1:Y:S01]  /*0b60*/  LDC.64 R2, c[0x0][0x380] ;  /* 0x0000e000ff027b82 */ /* 0x000e620000000a00 */
[----:B------:R-:W-:Y:S01]  /*0b70*/  IADD3 R20, PT, PT, -R20, RZ, RZ ;  /* 0x000000ff14147210 */ /* 0x000fe20007ffe1ff */
[----:B------:R-:W-:Y:S01]  /*0b80*/  IMAD R21, R19, R22, R19 ;  /* 0x0000001613157224 */ /* 0x000fe200078e0213 */
[----:B------:R-:W2:Y:S01]  /*0b90*/  LDCU UR8, c[0x0][0x3c0] ;  /* 0x00007800ff0877ac */ /* 0x000ea20008000800 */
[----:B0-----:R-:W-:-:S04]  /*0ba0*/  IMAD R13, R22, UR5, RZ ;  /* 0x00000005160d7c24 */ /* 0x001fc8000f8e02ff */
[----:B--2---:R-:W-:-:S04]  /*0bb0*/  IMAD R13, R13, UR8, R0 ;  /* 0x000000080d0d7c24 */ /* 0x004fc8000f8e0200 */
[----:B------:R-:W-:-:S07]  /*0bc0*/  VIADD R0, R13, UR4 ;  /* 0x000000040d007c36 */ /* 0x000fce0008000000 */
.L_x_41:
[----:B-1----:R-:W-:-:S05]  /*0bd0*/  IMAD.WIDE R12, R0, 0x4, R2 ;  /* 0x00000004000c7825 */ /* 0x002fca00078e0202 */
        /* <DEDUP_REMOVED lines=15> */
.L_x_39:
[----:B------:R-:W-:Y:S02]  /*0cd0*/  FSETP.GEU.AND P0, PT, R17, -R22, PT ;  /* 0x800000161100720b */ /* 0x000fe40003f0e000 */
[----:B------:R-:W-:-:S11]  /*0ce0*/  MOV R23, RZ ;  /* 0x000000ff00177202 */ /* 0x000fd60000000f00 */
[----:B------:R-:W-:Y:S05]  /*0cf0*/  @P0 BREAK.RELIABLE B1 ;  /* 0x0000000000010942 */ /* 0x000fea0003800100 */
[----:B------:R-:W-:Y:S05]  /*0d00*/  @P0 BRA `(.L_x_40) ;  /* 0x0000000000180947 */ /* 0x000fea0003800000 */
[----:B------:R-:W-:Y:S05]  /*0d10*/  BSYNC.RELIABLE B1 ;  /* 0x0000000000017941 */ /* 0x000fea0003800100 */
.L_x_38:
[----:B------:R-:W0:Y:S02]  /*0d20*/  LDC.64 R12, c[0x0][0x398] ;  /* 0x0000e600ff0c7b82 */ /* 0x000e240000000a00 */
[----:B0-----:R-:W2:Y:S02]  /*0d30*/  LDG.E R12, desc[UR6][R12.64] ;  /* 0x000000060c0c7981 */ /* 0x001ea4000c1e1900 */
[----:B--2---:R-:W-:-:S04]  /*0d40*/  FSETP.GT.AND P0, PT, R25, R12, PT ;  /* 0x0000000c1900720b */ /* 0x004fc80003f04000 */
[----:B------:R-:W-:-:S04]  /*0d50*/  SEL R23, RZ, 0xffffffff, !P0 ;  /* 0xffffffffff177807 */ /* 0x000fc80004000000 */
[----:B------:R-:W-:-:S07]  /*0d60*/  I2FP.F32.S32 R23, R23 ;  /* 0x0000001700177245 */ /* 0x000fce0000201400 */
.L_x_40:
[----:B------:R-:W-:Y:S05]  /*0d70*/  BSYNC.RECONVERGENT B0 ;  /* 0x0000000000007941 */ /* 0x000fea0003800200 */
.L_x_37:
[----:B------:R-:W-:Y:S05]  /*0d80*/  WARPSYNC.ALL ;  /* 0x0000000000007948 */ /* 0x000fea0003800000 */
[----:B------:R-:W-:-:S04]  /*0d90*/  IMAD.WIDE R12, R21, 0x4, R6 ;  /* 0x00000004150c7825 */ /* 0x000fc800078e0206 */
[----:B------:R-:W-:Y:S01]  /*0da0*/  FADD R25, R23, R25 ;  /* 0x0000001917197221 */ /* 0x000fe20000000000 */
[----:B----4-:R-:W-:Y:S01]  /*0db0*/  FFMA R17, R16, -R23, R27 ;  /* 0x8000001710117223 */ /* 0x010fe2000000001b */
[----:B------:R-:W-:Y:S01]  /*0dc0*/  IADD3 R0, PT, PT, R19, R0, RZ ;  /* 0x0000000013007210 */ /* 0x000fe20007ffe0ff */
[----:B------:R-:W-:Y:S01]  /*0dd0*/  IMAD.WIDE R14, R21, 0x4, R8 ;  /* 0x00000004150e7825 */ /* 0x000fe200078e0208 */
[----:B------:R2:W-:Y:S01]  /*0de0*/  STG.E desc[UR6][R12.64], R23 ;  /* 0x000000170c007986 */ /* 0x0005e2000c101906 */
[----:B------:R-:W-:Y:S02]  /*0df0*/  IADD3 R21, PT, PT, R19, R21, RZ ;  /* 0x0000001513157210 */ /* 0x000fe40007ffe0ff */
[----:B------:R-:W-:Y:S01]  /*0e00*/  VIADD R20, R20, 0x1 ;  /* 0x0000000114147836 */ /* 0x000fe20000000000 */
[----:B------:R2:W-:Y:S04]  /*0e10*/  STG.E desc[UR6][R14.64], R25 ;  /* 0x000000190e007986 */ /* 0x0005e8000c101906 */
[----:B------:R-:W-:-:S13]  /*0e20*/  ISETP.NE.AND P0, PT, R20, RZ, PT ;  /* 0x000000ff1400720c */ /* 0x000fda0003f05270 */
[----:B--2---:R-:W-:Y:S05]  /*0e30*/  @P0 BRA `(.L_x_41) ;  /* 0xfffffffc00640947 */ /* 0x004fea000383ffff */
.L_x_18:
[----:B------:R-:W1:Y:S02]  /*0e40*/  LDC.64 R2, c[0x0][0x3a8] ;  /* 0x0000ea00ff027b82 */ /* 0x000e640000000a00 */
[----:B-1----:R-:W-:-:S05]  /*0e50*/  IMAD.WIDE R18, R18, 0x4, R2 ;  /* 0x0000000412127825 */ /* 0x002fca00078e0202 */
[----:B------:R-:W-:Y:S01]  /*0e60*/  STG.E desc[UR6][R18.64], R17 ;  /* 0x0000001112007986 */ /* 0x000fe2000c101906 */
[----:B------:R-:W-:Y:S05]  /*0e70*/  EXIT ;  /* 0x000000000000794d */ /* 0x000fea0003800000 */
.L_x_42:
        /* <DEDUP_REMOVED lines=16> */
.L_x_45:


//--------------------- .nv.shared.reserved.0     --------------------------
	.section	.nv.shared.reserved.0,"aw",@nobits
	.weak		__nv_reservedSMEM_offset_0_alias
	.size		__nv_reservedSMEM_offset_0_alias, 0, 64
	.other		__nv_reservedSMEM_offset_0_alias,@"STO_CUDA_RESERVED_SHARED STV_DEFAULT"
__nv_reservedSMEM_offset_0_alias:
	.zero		0
	.zero		64


//--------------------- .nv.constant0.backward_kernel --------------------------
	.section	.nv.constant0.backward_kernel,"a",@progbits
	.sectionflags	@""
	.align	4
.nv.constant0.backward_kernel:
	.zero		988


//--------------------- .nv.constant0.forward_kernel --------------------------
	.section	.nv.constant0.forward_kernel,"a",@progbits
	.sectionflags	@""
	.align	4
.nv.constant0.forward_kernel:
	.zero		972


//--------------------- SYMBOLS --------------------------

	.type		.nv.reservedSmem.offset0,@object
	.size		.nv.reservedSmem.offset0,0x4
